// auto-generated by cutlass_sweep.gemm — config: {"arch": "sm_100", "cluster_m": 1, "cluster_n": 1, "dtype": "bf16", "stages": 4, "tile_k": 64, "tile_m": 64, "tile_n": 128}
#include "cutlass/cutlass.h"
#include "cutlass/gemm/collective/collective_builder.hpp"
#include "cutlass/gemm/device/gemm_universal_adapter.h"
#include "cutlass/gemm/kernel/gemm_universal.hpp"
#include "cutlass/epilogue/collective/collective_builder.hpp"

using ElemA = cutlass::bfloat16_t;
using ElemB = cutlass::bfloat16_t;
using ElemCD = cutlass::bfloat16_t;
using Acc  = float;
using TileShape    = cute::Shape<cute::_64, cute::_128, cute::_64>;
using ClusterShape = cute::Shape<cute::_1, cute::_1, cute::_1>;

using CollectiveEpilogue = typename cutlass::epilogue::collective::CollectiveBuilder<
    cutlass::arch::Sm100, cutlass::arch::OpClassTensorOp,
    TileShape, ClusterShape,
    cutlass::epilogue::collective::EpilogueTileAuto,
    Acc, Acc,
    ElemCD, cutlass::layout::RowMajor, 128 / cutlass::sizeof_bits<ElemCD>::value,
    ElemCD, cutlass::layout::RowMajor, 128 / cutlass::sizeof_bits<ElemCD>::value,
    cutlass::epilogue::collective::EpilogueScheduleAuto
  >::CollectiveOp;

using CollectiveMainloop = typename cutlass::gemm::collective::CollectiveBuilder<
    cutlass::arch::Sm100, cutlass::arch::OpClassTensorOp,
    ElemA, cutlass::layout::RowMajor, 128 / cutlass::sizeof_bits<ElemA>::value,
    ElemB, cutlass::layout::ColumnMajor, 128 / cutlass::sizeof_bits<ElemB>::value,
    Acc,
    TileShape, ClusterShape,
    cutlass::gemm::collective::StageCount<4>,
    cutlass::gemm::collective::KernelScheduleAuto
  >::CollectiveOp;

using GemmKernel = cutlass::gemm::kernel::GemmUniversal<
    cute::Shape<int,int,int,int>,
    CollectiveMainloop,
    CollectiveEpilogue
>;
using Gemm = cutlass::gemm::device::GemmUniversalAdapter<GemmKernel>;

// Force the device kernel symbol into the cubin without needing a host main.
auto* _anchor = &cutlass::device_kernel<GemmKernel>;


// ===== COMPILED SASS (sm_100a) =====

	.target	sm_100a

	.elftype	@"ET_EXEC"


//--------------------- .note.nv.tkinfo           --------------------------
	.section	.note.nv.tkinfo,"",@"SHT_NOTE"
	.sectionflags	@"SHF_NOTE_NV_TKINFO"
	.tkinfo
        /*0018*/ 	.word	0x00000002
        /*0030*/ 	.string	""
        /*0030*/ 	.string	"ptxas"
        /*0030*/ 	.string	"Cuda compilation tools, release 13.0, V13.0.88"
        /*0030*/ 	.string	"Build cuda_13.0.r13.0/compiler.36424714_0"
        /*0030*/ 	.string	"-arch sm_100a -m 64 "



//--------------------- .note.nv.cuinfo           --------------------------
	.section	.note.nv.cuinfo,"",@"SHT_NOTE"
	.sectionflags	@"SHF_NOTE_NV_CUINFO"
        /*0018*/ 	.short	0x0002
        /*001a*/ 	.short	0x0064
        /*001c*/ 	.short	0x0082
	.zero		2


//--------------------- .nv.info                  --------------------------
	.section	.nv.info,"",@"SHT_CUDA_INFO"
	.align	4


	//----- nvinfo : EIATTR_REGCOUNT
	.align		4
        /*0000*/ 	.byte	0x04, 0x2f
        /*0002*/ 	.short	(.L_19 - .L_18)
	.align		4
.L_18:
        /*0004*/ 	.word	index@(_ZN7cutlass13device_kernelINS_4gemm6kernel13GemmUniversalIN4cute5tupleIJiiiiEEENS1_10collective13CollectiveMmaINS1_35MainloopSm100TmaUmmaWarpSpecializedILi4ELi2ELi4ENS5_IJNS4_1CILi1EEESB_SB_EEEEENS5_IJNSA_ILi64EEENSA_ILi128EEESE_EEENS_10bfloat16_tENS5_IJlSB_lEEESH_SI_NS4_8TiledMMAINS4_8MMA_AtomIJNS4_20SM100_MMA_F16BF16_SSISH_SH_fLi64ELi128ELNS4_4UMMA5MajorE0ELSN_0ELNSM_7ScaleInE0ELSO_0EEEEEENS4_6LayoutISC_NS5_IJNSA_ILi0EEESS_SS_EEEEENS5_IJNS4_10UnderscoreESV_SV_EEEEENS4_13SM90_TMA_LOADENS4_14ComposedLayoutINS4_7SwizzleILi3ELi4ELi3EEENS4_18smem_ptr_flag_bitsILi16EEENSR_INS5_IJNSA_ILi8EEESE_EEENS5_IJSE_SB_EEEEEEEvNS4_8identityESY_S18_vS19_EENS_8epilogue10collective18CollectiveEpilogueINS1B_23Sm100TmaWarpSpecializedILi4ELi2ELi16ELb1ELb0EEEJSG_NS5_IJNSR_ISE_SB_EENSR_INSA_ILi32EEESB_EEEEESH_SI_SH_SI_NS1B_6fusion15FusionCallbacksIS1F_NS1K_17LinearCombinationISH_fSH_fLNS_15FloatRoundStyleE2EEESG_S1J_JEEENS4_5SM1004TMEM4LOAD26SM100_TMEM_LOAD_16dp256b4xESY_NSZ_INS10_ILi2ELi4ELi3EEES13_NSR_INS5_IJS14_S1H_EEENS5_IJS1H_SB_EEEEEEENS4_17SM75_U32x4_LDSM_NENS4_14SM90_TMA_STOREES1Y_NS4_17SM90_U32x4_STSM_NENS4_39AutoVectorizingCopyWithAssumedAlignmentILi128EEEEEEvvEEEEvNT_6ParamsE)
        /*0008*/ 	.word	0x0000005b


	//----- nvinfo : EIATTR_FRAME_SIZE
	.align		4
.L_19:
        /*000c*/ 	.byte	0x04, 0x11
        /*000e*/ 	.short	(.L_21 - .L_20)
	.align		4
.L_20:
        /*0010*/ 	.word	index@($__internal_2_$__cuda_sm10x_tcgen05_guardrail_trap_unallocated_columns_being_dealloced)
        /*0014*/ 	.word	0x00000000


	//----- nvinfo : EIATTR_FRAME_SIZE
	.align		4
.L_21:
        /*0018*/ 	.byte	0x04, 0x11
        /*001a*/ 	.short	(.L_23 - .L_22)
	.align		4
.L_22:
        /*001c*/ 	.word	index@($__internal_1_$__cuda_sm10x_tcgen05_guardrail_trap_phase_invalid_during_alloc)
        /*0020*/ 	.word	0x00000000


	//----- nvinfo : EIATTR_FRAME_SIZE
	.align		4
.L_23:
        /*0024*/ 	.byte	0x04, 0x11
        /*0026*/ 	.short	(.L_25 - .L_24)
	.align		4
.L_24:
        /*0028*/ 	.word	index@($__internal_0_$__cuda_sm10x_tcgen05_guardrail_trap_col_being_dealloced_not_returned_by_alloc)
        /*002c*/ 	.word	0x00000000


	//----- nvinfo : EIATTR_FRAME_SIZE
	.align		4
.L_25:
        /*0030*/ 	.byte	0x04, 0x11
        /*0032*/ 	.short	(.L_27 - .L_26)
	.align		4
.L_26:
        /*0034*/ 	.word	index@(_ZN7cutlass13device_kernelINS_4gemm6kernel13GemmUniversalIN4cute5tupleIJiiiiEEENS1_10collective13CollectiveMmaINS1_35MainloopSm100TmaUmmaWarpSpecializedILi4ELi2ELi4ENS5_IJNS4_1CILi1EEESB_SB_EEEEENS5_IJNSA_ILi64EEENSA_ILi128EEESE_EEENS_10bfloat16_tENS5_IJlSB_lEEESH_SI_NS4_8TiledMMAINS4_8MMA_AtomIJNS4_20SM100_MMA_F16BF16_SSISH_SH_fLi64ELi128ELNS4_4UMMA5MajorE0ELSN_0ELNSM_7ScaleInE0ELSO_0EEEEEENS4_6LayoutISC_NS5_IJNSA_ILi0EEESS_SS_EEEEENS5_IJNS4_10UnderscoreESV_SV_EEEEENS4_13SM90_TMA_LOADENS4_14ComposedLayoutINS4_7SwizzleILi3ELi4ELi3EEENS4_18smem_ptr_flag_bitsILi16EEENSR_INS5_IJNSA_ILi8EEESE_EEENS5_IJSE_SB_EEEEEEEvNS4_8identityESY_S18_vS19_EENS_8epilogue10collective18CollectiveEpilogueINS1B_23Sm100TmaWarpSpecializedILi4ELi2ELi16ELb1ELb0EEEJSG_NS5_IJNSR_ISE_SB_EENSR_INSA_ILi32EEESB_EEEEESH_SI_SH_SI_NS1B_6fusion15FusionCallbacksIS1F_NS1K_17LinearCombinationISH_fSH_fLNS_15FloatRoundStyleE2EEESG_S1J_JEEENS4_5SM1004TMEM4LOAD26SM100_TMEM_LOAD_16dp256b4xESY_NSZ_INS10_ILi2ELi4ELi3EEES13_NSR_INS5_IJS14_S1H_EEENS5_IJS1H_SB_EEEEEEENS4_17SM75_U32x4_LDSM_NENS4_14SM90_TMA_STOREES1Y_NS4_17SM90_U32x4_STSM_NENS4_39AutoVectorizingCopyWithAssumedAlignmentILi128EEEEEEvvEEEEvNT_6ParamsE)
        /*0038*/ 	.word	0x00000000


	//----- nvinfo : EIATTR_MIN_STACK_SIZE
	.align		4
.L_27:
        /*003c*/ 	.byte	0x04, 0x12
        /*003e*/ 	.short	(.L_29 - .L_28)
	.align		4
.L_28:
        /*0040*/ 	.word	index@(_ZN7cutlass13device_kernelINS_4gemm6kernel13GemmUniversalIN4cute5tupleIJiiiiEEENS1_10collective13CollectiveMmaINS1_35MainloopSm100TmaUmmaWarpSpecializedILi4ELi2ELi4ENS5_IJNS4_1CILi1EEESB_SB_EEEEENS5_IJNSA_ILi64EEENSA_ILi128EEESE_EEENS_10bfloat16_tENS5_IJlSB_lEEESH_SI_NS4_8TiledMMAINS4_8MMA_AtomIJNS4_20SM100_MMA_F16BF16_SSISH_SH_fLi64ELi128ELNS4_4UMMA5MajorE0ELSN_0ELNSM_7ScaleInE0ELSO_0EEEEEENS4_6LayoutISC_NS5_IJNSA_ILi0EEESS_SS_EEEEENS5_IJNS4_10UnderscoreESV_SV_EEEEENS4_13SM90_TMA_LOADENS4_14ComposedLayoutINS4_7SwizzleILi3ELi4ELi3EEENS4_18smem_ptr_flag_bitsILi16EEENSR_INS5_IJNSA_ILi8EEESE_EEENS5_IJSE_SB_EEEEEEEvNS4_8identityESY_S18_vS19_EENS_8epilogue10collective18CollectiveEpilogueINS1B_23Sm100TmaWarpSpecializedILi4ELi2ELi16ELb1ELb0EEEJSG_NS5_IJNSR_ISE_SB_EENSR_INSA_ILi32EEESB_EEEEESH_SI_SH_SI_NS1B_6fusion15FusionCallbacksIS1F_NS1K_17LinearCombinationISH_fSH_fLNS_15FloatRoundStyleE2EEESG_S1J_JEEENS4_5SM1004TMEM4LOAD26SM100_TMEM_LOAD_16dp256b4xESY_NSZ_INS10_ILi2ELi4ELi3EEES13_NSR_INS5_IJS14_S1H_EEENS5_IJS1H_SB_EEEEEEENS4_17SM75_U32x4_LDSM_NENS4_14SM90_TMA_STOREES1Y_NS4_17SM90_U32x4_STSM_NENS4_39AutoVectorizingCopyWithAssumedAlignmentILi128EEEEEEvvEEEEvNT_6ParamsE)
        /*0044*/ 	.word	0x00000000
.L_29:


//--------------------- .nv.compat                --------------------------
	.section	.nv.compat,"",@"SHT_CUDA_COMPAT_INFO"
	.align	4
        /*0000*/ 	.byte	0x02, 0x09, 0x01, 0x00, 0x02, 0x02, 0x02, 0x00, 0x02, 0x05, 0x05, 0x00, 0x03, 0x07, 0x01, 0x01
        /*0010*/ 	.byte	0x02, 0x03, 0x01, 0x00, 0x02, 0x06, 0x01, 0x00, 0x04, 0x0b, 0x08, 0x00, 0x09, 0x00, 0x00, 0x00
        /*0020*/ 	.byte	0x00, 0x00, 0x00, 0x00


//--------------------- .nv.info._ZN7cutlass13device_kernelINS_4gemm6kernel13GemmUniversalIN4cute5tupleIJiiiiEEENS1_10collective13CollectiveMmaINS1_35MainloopSm100TmaUmmaWarpSpecializedILi4ELi2ELi4ENS5_IJNS4_1CILi1EEESB_SB_EEEEENS5_IJNSA_ILi64EEENSA_ILi128EEESE_EEENS_10bfloat16_tENS5_IJlSB_lEEESH_SI_NS4_8TiledMMAINS4_8MMA_AtomIJNS4_20SM100_MMA_F16BF16_SSISH_SH_fLi64ELi128ELNS4_4UMMA5MajorE0ELSN_0ELNSM_7ScaleInE0ELSO_0EEEEEENS4_6LayoutISC_NS5_IJNSA_ILi0EEESS_SS_EEEEENS5_IJNS4_10UnderscoreESV_SV_EEEEENS4_13SM90_TMA_LOADENS4_14ComposedLayoutINS4_7SwizzleILi3ELi4ELi3EEENS4_18smem_ptr_flag_bitsILi16EEENSR_INS5_IJNSA_ILi8EEESE_EEENS5_IJSE_SB_EEEEEEEvNS4_8identityESY_S18_vS19_EENS_8epilogue10collective18CollectiveEpilogueINS1B_23Sm100TmaWarpSpecializedILi4ELi2ELi16ELb1ELb0EEEJSG_NS5_IJNSR_ISE_SB_EENSR_INSA_ILi32EEESB_EEEEESH_SI_SH_SI_NS1B_6fusion15FusionCallbacksIS1F_NS1K_17LinearCombinationISH_fSH_fLNS_15FloatRoundStyleE2EEESG_S1J_JEEENS4_5SM1004TMEM4LOAD26SM100_TMEM_LOAD_16dp256b4xESY_NSZ_INS10_ILi2ELi4ELi3EEES13_NSR_INS5_IJS14_S1H_EEENS5_IJS1H_SB_EEEEEEENS4_17SM75_U32x4_LDSM_NENS4_14SM90_TMA_STOREES1Y_NS4_17SM90_U32x4_STSM_NENS4_39AutoVectorizingCopyWithAssumedAlignmentILi128EEEEEEvvEEEEvNT_6ParamsE --------------------------
	.section	.nv.info._ZN7cutlass13device_kernelINS_4gemm6kernel13GemmUniversalIN4cute5tupleIJiiiiEEENS1_10collective13CollectiveMmaINS1_35MainloopSm100TmaUmmaWarpSpecializedILi4ELi2ELi4ENS5_IJNS4_1CILi1EEESB_SB_EEEEENS5_IJNSA_ILi64EEENSA_ILi128EEESE_EEENS_10bfloat16_tENS5_IJlSB_lEEESH_SI_NS4_8TiledMMAINS4_8MMA_AtomIJNS4_20SM100_MMA_F16BF16_SSISH_SH_fLi64ELi128ELNS4_4UMMA5MajorE0ELSN_0ELNSM_7ScaleInE0ELSO_0EEEEEENS4_6LayoutISC_NS5_IJNSA_ILi0EEESS_SS_EEEEENS5_IJNS4_10UnderscoreESV_SV_EEEEENS4_13SM90_TMA_LOADENS4_14ComposedLayoutINS4_7SwizzleILi3ELi4ELi3EEENS4_18smem_ptr_flag_bitsILi16EEENSR_INS5_IJNSA_ILi8EEESE_EEENS5_IJSE_SB_EEEEEEEvNS4_8identityESY_S18_vS19_EENS_8epilogue10collective18CollectiveEpilogueINS1B_23Sm100TmaWarpSpecializedILi4ELi2ELi16ELb1ELb0EEEJSG_NS5_IJNSR_ISE_SB_EENSR_INSA_ILi32EEESB_EEEEESH_SI_SH_SI_NS1B_6fusion15FusionCallbacksIS1F_NS1K_17LinearCombinationISH_fSH_fLNS_15FloatRoundStyleE2EEESG_S1J_JEEENS4_5SM1004TMEM4LOAD26SM100_TMEM_LOAD_16dp256b4xESY_NSZ_INS10_ILi2ELi4ELi3EEES13_NSR_INS5_IJS14_S1H_EEENS5_IJS1H_SB_EEEEEEENS4_17SM75_U32x4_LDSM_NENS4_14SM90_TMA_STOREES1Y_NS4_17SM90_U32x4_STSM_NENS4_39AutoVectorizingCopyWithAssumedAlignmentILi128EEEEEEvvEEEEvNT_6ParamsE,"",@"SHT_CUDA_INFO"
	.sectionflags	@""
	.align	4


	//----- nvinfo : EIATTR_CUDA_API_VERSION
	.align		4
        /*0000*/ 	.byte	0x04, 0x37
        /*0002*/ 	.short	(.L_31 - .L_30)
.L_30:
        /*0004*/ 	.word	0x00000082


	//----- nvinfo : EIATTR_KPARAM_INFO
	.align		4
.L_31:
        /*0008*/ 	.byte	0x04, 0x17
        /*000a*/ 	.short	(.L_33 - .L_32)
.L_32:
        /*000c*/ 	.word	0x00000000
        /*0010*/ 	.short	0x0000
        /*0012*/ 	.short	0x0000
        /*0014*/ 	.byte	0x00, 0xf0, 0x01, 0x20


	//----- nvinfo : EIATTR_AT_ENTRY_FRAGMENTS
	.align		4
.L_33:
        /*0018*/ 	.byte	0x04, 0x4f
        /*001a*/ 	.short	(.L_35 - .L_34)


	//   ....[0]....
.L_34:
        /*001c*/ 	.word	0x00000006


	//----- nvinfo : EIATTR_RESERVED_SMEM_USED
	.align		4
.L_35:
        /*0020*/ 	.byte	0x01, 0x41
	.zero		2


	//----- nvinfo : EIATTR_SPARSE_MMA_MASK
	.align		4
        /*0024*/ 	.byte	0x03, 0x50
        /*0026*/ 	.short	0x0000


	//----- nvinfo : EIATTR_TCGEN05_1CTA_USED
	.align		4
        /*0028*/ 	.byte	0x01, 0x51
	.zero		2


	//----- nvinfo : EIATTR_MAXREG_COUNT
	.align		4
        /*002c*/ 	.byte	0x03, 0x1b
        /*002e*/ 	.short	0x00ff


	//----- nvinfo : EIATTR_NUM_BARRIERS
	.align		4
        /*0030*/ 	.byte	0x02, 0x4c
        /*0032*/ 	.byte	0x07
	.zero		1


	//----- nvinfo : EIATTR_EXTERNS
	.align		4
        /*0034*/ 	.byte	0x04, 0x0f
        /*0036*/ 	.short	(.L_37 - .L_36)


	//   ....[0]....
	.align		4
.L_36:
        /*0038*/ 	.word	index@(__assertfail)


	//----- nvinfo : EIATTR_MERCURY_ISA_VERSION
	.align		4
.L_37:
        /*003c*/ 	.byte	0x03, 0x5f
        /*003e*/ 	.short	0x0101


	//----- nvinfo : EIATTR_INT_WARP_WIDE_INSTR_OFFSETS
	.align		4
        /*0040*/ 	.byte	0x04, 0x31
        /*0042*/ 	.short	(.L_39 - .L_38)


	//   ....[0]....
.L_38:
        /*0044*/ 	.word	0x00001df0


	//   ....[1]....
        /*0048*/ 	.word	0x000038a0


	//   ....[2]....
        /*004c*/ 	.word	0x000038c0


	//   ....[3]....
        /*0050*/ 	.word	0x000038f0


	//   ....[4]....
        /*0054*/ 	.word	0x00004230


	//   ....[5]....
        /*0058*/ 	.word	0x000042a0


	//   ....[6]....
        /*005c*/ 	.word	0x00004380


	//   ....[7]....
        /*0060*/ 	.word	0x00004400


	//   ....[8]....
        /*0064*/ 	.word	0x00004510


	//   ....[9]....
        /*0068*/ 	.word	0x000045a0


	//   ....[10]....
        /*006c*/ 	.word	0x00004780


	//   ....[11]....
        /*0070*/ 	.word	0x000048e0


	//----- nvinfo : EIATTR_COOP_GROUP_MASK_REGIDS
	.align		4
.L_39:
        /*0074*/ 	.byte	0x04, 0x29
        /*0076*/ 	.short	(.L_41 - .L_40)


	//   ....[0]....
.L_40:
        /*0078*/ 	.word	0xffffffff


	//   ....[1]....
        /*007c*/ 	.word	0xffffffff


	//   ....[2]....
        /*0080*/ 	.word	0xffffffff


	//   ....[3]....
        /*0084*/ 	.word	0xffffffff


	//   ....[4]....
        /*0088*/ 	.word	0xffffffff


	//   ....[5]....
        /*008c*/ 	.word	0xffffffff


	//   ....[6]....
        /*0090*/ 	.word	0xffffffff


	//   ....[7]....
        /*0094*/ 	.word	0xffffffff


	//   ....[8]....
        /*0098*/ 	.word	0xffffffff


	//   ....[9]....
        /*009c*/ 	.word	0xffffffff


	//   ....[10]....
        /*00a0*/ 	.word	0xffffffff


	//   ....[11]....
        /*00a4*/ 	.word	0xffffffff


	//   ....[12]....
        /*00a8*/ 	.word	0xffffffff


	//----- nvinfo : EIATTR_COOP_GROUP_INSTR_OFFSETS
	.align		4
.L_41:
        /*00ac*/ 	.byte	0x04, 0x28
        /*00ae*/ 	.short	(.L_43 - .L_42)


	//   ....[0]....
.L_42:
        /*00b0*/ 	.word	0x00000090


	//   ....[1]....
        /*00b4*/ 	.word	0x000004d0


	//   ....[2]....
        /*00b8*/ 	.word	0x00000640


	//   ....[3]....
        /*00bc*/ 	.word	0x000007e0


	//   ....[4]....
        /*00c0*/ 	.word	0x000008e0


	//   ....[5]....
        /*00c4*/ 	.word	0x00000a50


	//   ....[6]....
        /*00c8*/ 	.word	0x00000bf0


	//   ....[7]....
        /*00cc*/ 	.word	0x00001cd0


	//   ....[8]....
        /*00d0*/ 	.word	0x00002ab0


	//   ....[9]....
        /*00d4*/ 	.word	0x00002cc0


	//   ....[10]....
        /*00d8*/ 	.word	0x00002cf0


	//   ....[11]....
        /*00dc*/ 	.word	0x00003780


	//   ....[12]....
        /*00e0*/ 	.word	0x000039b0


	//----- nvinfo : EIATTR_VRC_CTA_INIT_COUNT
	.align		4
.L_43:
        /*00e4*/ 	.byte	0x02, 0x4a
        /*00e6*/ 	.byte	0x80
	.zero		1


	//----- nvinfo : EIATTR_SYSCALL_OFFSETS
	.align		4
        /*00e8*/ 	.byte	0x04, 0x46
        /*00ea*/ 	.short	(.L_45 - .L_44)


	//   ....[0]....
.L_44:
        /*00ec*/ 	.word	0x00005390


	//   ....[1]....
        /*00f0*/ 	.word	0x00005480


	//   ....[2]....
        /*00f4*/ 	.word	0x00005be0


	//   ....[3]....
        /*00f8*/ 	.word	0x00006490


	//   ....[4]....
        /*00fc*/ 	.word	0x00006d10


	//   ....[5]....
        /*0100*/ 	.word	0x00007590


	//----- nvinfo : EIATTR_MBARRIER_INSTR_OFFSETS
	.align		4
.L_45:
        /*0104*/ 	.byte	0x04, 0x39
        /*0106*/ 	.short	(.L_47 - .L_46)


	//   ....[0]....
.L_46:
        /*0108*/ 	.word	0x000005b0
        /*010c*/ 	.word	0x000000ff
        /*0110*/ 	.word	0x00000000
        /*0114*/ 	.short	0x0100
        /*0116*/ 	.byte	0x05
	.zero		1


	//   ....[1]....
        /*0118*/ 	.word	0x000005c0
        /*011c*/ 	.word	0x000000ff
        /*0120*/ 	.word	0x00000020
        /*0124*/ 	.short	0x0100
        /*0126*/ 	.byte	0x05
	.zero		1


	//   ....[2]....
        /*0128*/ 	.word	0x000005d0
        /*012c*/ 	.word	0x000000ff
        /*0130*/ 	.word	0x00000008
        /*0134*/ 	.short	0x0100
        /*0136*/ 	.byte	0x05
	.zero		1


	//   ....[3]....
        /*0138*/ 	.word	0x000005e0
        /*013c*/ 	.word	0x000000ff
        /*0140*/ 	.word	0x00000028
        /*0144*/ 	.short	0x0100
        /*0146*/ 	.byte	0x05
	.zero		1


	//   ....[4]....
        /*0148*/ 	.word	0x000005f0
        /*014c*/ 	.word	0x000000ff
        /*0150*/ 	.word	0x00000010
        /*0154*/ 	.short	0x0100
        /*0156*/ 	.byte	0x05
	.zero		1


	//   ....[5]....
        /*0158*/ 	.word	0x00000600
        /*015c*/ 	.word	0x000000ff
        /*0160*/ 	.word	0x00000030
        /*0164*/ 	.short	0x0100
        /*0166*/ 	.byte	0x05
	.zero		1


	//   ....[6]....
        /*0168*/ 	.word	0x00000610
        /*016c*/ 	.word	0x000000ff
        /*0170*/ 	.word	0x00000018
        /*0174*/ 	.short	0x0100
        /*0176*/ 	.byte	0x05
	.zero		1


	//   ....[7]....
        /*0178*/ 	.word	0x00000620
        /*017c*/ 	.word	0x000000ff
        /*0180*/ 	.word	0x00000038
        /*0184*/ 	.short	0x0100
        /*0186*/ 	.byte	0x05
	.zero		1


	//   ....[8]....
        /*0188*/ 	.word	0x00000750
        /*018c*/ 	.word	0x000000ff
        /*0190*/ 	.word	0x00000040
        /*0194*/ 	.short	0x0100
        /*0196*/ 	.byte	0x07
	.zero		1


	//   ....[9]....
        /*0198*/ 	.word	0x00000760
        /*019c*/ 	.word	0x000000ff
        /*01a0*/ 	.word	0x00000060
        /*01a4*/ 	.short	0x0100
        /*01a6*/ 	.byte	0x07
	.zero		1


	//   ....[10]....
        /*01a8*/ 	.word	0x00000770
        /*01ac*/ 	.word	0x000000ff
        /*01b0*/ 	.word	0x00000048
        /*01b4*/ 	.short	0x0100
        /*01b6*/ 	.byte	0x07
	.zero		1


	//   ....[11]....
        /*01b8*/ 	.word	0x00000780
        /*01bc*/ 	.word	0x000000ff
        /*01c0*/ 	.word	0x00000068
        /*01c4*/ 	.short	0x0100
        /*01c6*/ 	.byte	0x07
	.zero		1


	//   ....[12]....
        /*01c8*/ 	.word	0x00000790
        /*01cc*/ 	.word	0x000000ff
        /*01d0*/ 	.word	0x00000050
        /*01d4*/ 	.short	0x0100
        /*01d6*/ 	.byte	0x07
	.zero		1


	//   ....[13]....
        /*01d8*/ 	.word	0x000007a0
        /*01dc*/ 	.word	0x000000ff
        /*01e0*/ 	.word	0x00000070
        /*01e4*/ 	.short	0x0100
        /*01e6*/ 	.byte	0x07
	.zero		1


	//   ....[14]....
        /*01e8*/ 	.word	0x000007b0
        /*01ec*/ 	.word	0x000000ff
        /*01f0*/ 	.word	0x00000058
        /*01f4*/ 	.short	0x0100
        /*01f6*/ 	.byte	0x07
	.zero		1


	//   ....[15]....
        /*01f8*/ 	.word	0x000007c0
        /*01fc*/ 	.word	0x000000ff
        /*0200*/ 	.word	0x00000078
        /*0204*/ 	.short	0x0100
        /*0206*/ 	.byte	0x07
	.zero		1


	//   ....[16]....
        /*0208*/ 	.word	0x000008b0
        /*020c*/ 	.word	0x000000ff
        /*0210*/ 	.word	0x00000080
        /*0214*/ 	.short	0x0100
        /*0216*/ 	.byte	0x05
	.zero		1


	//   ....[17]....
        /*0218*/ 	.word	0x000008c0
        /*021c*/ 	.word	0x000000ff
        /*0220*/ 	.word	0x00000088
        /*0224*/ 	.short	0x0100
        /*0226*/ 	.byte	0x05
	.zero		1


	//   ....[18]....
        /*0228*/ 	.word	0x00000a00
        /*022c*/ 	.word	0x000000ff
        /*0230*/ 	.word	0x00000090
        /*0234*/ 	.short	0x0100
        /*0236*/ 	.byte	0x05
	.zero		1


	//   ....[19]....
        /*0238*/ 	.word	0x00000a10
        /*023c*/ 	.word	0x000000ff
        /*0240*/ 	.word	0x000000a0
        /*0244*/ 	.short	0x0100
        /*0246*/ 	.byte	0x05
	.zero		1


	//   ....[20]....
        /*0248*/ 	.word	0x00000a20
        /*024c*/ 	.word	0x000000ff
        /*0250*/ 	.word	0x00000098
        /*0254*/ 	.short	0x0100
        /*0256*/ 	.byte	0x05
	.zero		1


	//   ....[21]....
        /*0258*/ 	.word	0x00000a30
        /*025c*/ 	.word	0x000000ff
        /*0260*/ 	.word	0x000000a8
        /*0264*/ 	.short	0x0100
        /*0266*/ 	.byte	0x05
	.zero		1


	//   ....[22]....
        /*0268*/ 	.word	0x00000b60
        /*026c*/ 	.word	0x000000ff
        /*0270*/ 	.word	0x000000b0
        /*0274*/ 	.short	0x0100
        /*0276*/ 	.byte	0x07
	.zero		1


	//   ....[23]....
        /*0278*/ 	.word	0x00000b70
        /*027c*/ 	.word	0x000000ff
        /*0280*/ 	.word	0x000000d0
        /*0284*/ 	.short	0x0100
        /*0286*/ 	.byte	0x07
	.zero		1


	//   ....[24]....
        /*0288*/ 	.word	0x00000b80
        /*028c*/ 	.word	0x000000ff
        /*0290*/ 	.word	0x000000b8
        /*0294*/ 	.short	0x0100
        /*0296*/ 	.byte	0x07
	.zero		1


	//   ....[25]....
        /*0298*/ 	.word	0x00000b90
        /*029c*/ 	.word	0x000000ff
        /*02a0*/ 	.word	0x000000d8
        /*02a4*/ 	.short	0x0100
        /*02a6*/ 	.byte	0x07
	.zero		1


	//   ....[26]....
        /*02a8*/ 	.word	0x00000ba0
        /*02ac*/ 	.word	0x000000ff
        /*02b0*/ 	.word	0x000000c0
        /*02b4*/ 	.short	0x0100
        /*02b6*/ 	.byte	0x07
	.zero		1


	//   ....[27]....
        /*02b8*/ 	.word	0x00000bb0
        /*02bc*/ 	.word	0x000000ff
        /*02c0*/ 	.word	0x000000e0
        /*02c4*/ 	.short	0x0100
        /*02c6*/ 	.byte	0x07
	.zero		1


	//   ....[28]....
        /*02c8*/ 	.word	0x00000bc0
        /*02cc*/ 	.word	0x000000ff
        /*02d0*/ 	.word	0x000000c8
        /*02d4*/ 	.short	0x0100
        /*02d6*/ 	.byte	0x07
	.zero		1


	//   ....[29]....
        /*02d8*/ 	.word	0x00000bd0
        /*02dc*/ 	.word	0x000000ff
        /*02e0*/ 	.word	0x000000e8
        /*02e4*/ 	.short	0x0100
        /*02e6*/ 	.byte	0x07
	.zero		1


	//   ....[30]....
        /*02e8*/ 	.word	0x00000cc0
        /*02ec*/ 	.word	0x000000ff
        /*02f0*/ 	.word	0x000000f0
        /*02f4*/ 	.short	0x0100
        /*02f6*/ 	.byte	0x05
	.zero		1


	//   ....[31]....
        /*02f8*/ 	.word	0x00000cd0
        /*02fc*/ 	.word	0x000000ff
        /*0300*/ 	.word	0x00000100
        /*0304*/ 	.short	0x0100
        /*0306*/ 	.byte	0x05
	.zero		1


	//   ....[32]....
        /*0308*/ 	.word	0x00000ce0
        /*030c*/ 	.word	0x000000ff
        /*0310*/ 	.word	0x000000f8
        /*0314*/ 	.short	0x0100
        /*0316*/ 	.byte	0x05
	.zero		1


	//   ....[33]....
        /*0318*/ 	.word	0x00000cf0
        /*031c*/ 	.word	0x000000ff
        /*0320*/ 	.word	0x00000108
        /*0324*/ 	.short	0x0100
        /*0326*/ 	.byte	0x05
	.zero		1


	//   ....[34]....
        /*0328*/ 	.word	0x000015d0
        /*032c*/ 	.word	0x00000003
        /*0330*/ 	.word	0x00000100
        /*0334*/ 	.short	0x010a
        /*0336*/ 	.byte	0xff
	.zero		1


	//   ....[35]....
        /*0338*/ 	.word	0x00001600
        /*033c*/ 	.word	0x00000003
        /*0340*/ 	.word	0x000000f0
        /*0344*/ 	.short	0x0101
        /*0346*/ 	.byte	0xff
	.zero		1


	//   ....[36]....
        /*0348*/ 	.word	0x000016d0
        /*034c*/ 	.word	0x000000ff
        /*0350*/ 	.word	0x00000020
        /*0354*/ 	.short	0x010a
        /*0356*/ 	.byte	0x08
	.zero		1


	//   ....[37]....
        /*0358*/ 	.word	0x00001770
        /*035c*/ 	.word	0x000000ff
        /*0360*/ 	.word	0x00000020
        /*0364*/ 	.short	0x010a
        /*0366*/ 	.byte	0x21
	.zero		1


	//   ....[38]....
        /*0368*/ 	.word	0x000018c0
        /*036c*/ 	.word	0x000000ff
        /*0370*/ 	.word	0x00000020
        /*0374*/ 	.short	0x010a
        /*0376*/ 	.byte	0x08
	.zero		1


	//   ....[39]....
        /*0378*/ 	.word	0x000019d0
        /*037c*/ 	.word	0x000000ff
        /*0380*/ 	.word	0x00000088
        /*0384*/ 	.short	0x0101
        /*0386*/ 	.byte	0x04
	.zero		1


	//   ....[40]....
        /*0388*/ 	.word	0x000019f0
        /*038c*/ 	.word	0x000000ff
        /*0390*/ 	.word	0x00000020
        /*0394*/ 	.short	0x010a
        /*0396*/ 	.byte	0x08
	.zero		1


	//   ....[41]....
        /*0398*/ 	.word	0x00001a70
        /*039c*/ 	.word	0x000000ff
        /*03a0*/ 	.word	0x00000020
        /*03a4*/ 	.short	0x010a
        /*03a6*/ 	.byte	0x11
	.zero		1


	//   ....[42]....
        /*03a8*/ 	.word	0x00001bc0
        /*03ac*/ 	.word	0x000000ff
        /*03b0*/ 	.word	0x00000020
        /*03b4*/ 	.short	0x010a
        /*03b6*/ 	.byte	0x08
	.zero		1


	//   ....[43]....
        /*03b8*/ 	.word	0x00001d00
        /*03bc*/ 	.word	0x00000002
        /*03c0*/ 	.word	0x00000090
        /*03c4*/ 	.short	0x010a
        /*03c6*/ 	.byte	0xff
	.zero		1


	//   ....[44]....
        /*03c8*/ 	.word	0x00001dc0
        /*03cc*/ 	.word	0x00000002
        /*03d0*/ 	.word	0x00000000
        /*03d4*/ 	.short	0x0101
        /*03d6*/ 	.byte	0xff
	.zero		1


	//   ....[45]....
        /*03d8*/ 	.word	0x00002320
        /*03dc*/ 	.word	0x000000ff
        /*03e0*/ 	.word	0x00000000
        /*03e4*/ 	.short	0x010a
        /*03e6*/ 	.byte	0x05
	.zero		1


	//   ....[46]....
        /*03e8*/ 	.word	0x000023b0
        /*03ec*/ 	.word	0x000000ff
        /*03f0*/ 	.word	0x00000000
        /*03f4*/ 	.short	0x010a
        /*03f6*/ 	.byte	0x05
	.zero		1


	//   ....[47]....
        /*03f8*/ 	.word	0x00002440
        /*03fc*/ 	.word	0x000000ff
        /*0400*/ 	.word	0x00000000
        /*0404*/ 	.short	0x010a
        /*0406*/ 	.byte	0x05
	.zero		1


	//   ....[48]....
        /*0408*/ 	.word	0x000024e0
        /*040c*/ 	.word	0x00000000
        /*0410*/ 	.word	0x00000000
        /*0414*/ 	.short	0x010a
        /*0416*/ 	.byte	0xff
	.zero		1


	//   ....[49]....
        /*0418*/ 	.word	0x00002600
        /*041c*/ 	.word	0x00000000
        /*0420*/ 	.word	0x000000f0
        /*0424*/ 	.short	0x010a
        /*0426*/ 	.byte	0xff
	.zero		1


	//   ....[50]....
        /*0428*/ 	.word	0x00002660
        /*042c*/ 	.word	0x00000004
        /*0430*/ 	.word	0x00000000
        /*0434*/ 	.short	0x0101
        /*0436*/ 	.byte	0xff
	.zero		1


	//   ....[51]....
        /*0438*/ 	.word	0x00002680
        /*043c*/ 	.word	0x000000ff
        /*0440*/ 	.word	0x000000a0
        /*0444*/ 	.short	0x010a
        /*0446*/ 	.byte	0x05
	.zero		1


	//   ....[52]....
        /*0448*/ 	.word	0x000027a0
        /*044c*/ 	.word	0x00000000
        /*0450*/ 	.word	0x00000090
        /*0454*/ 	.short	0x010a
        /*0456*/ 	.byte	0xff
	.zero		1


	//   ....[53]....
        /*0458*/ 	.word	0x000028b0
        /*045c*/ 	.word	0x00000000
        /*0460*/ 	.word	0x00000000
        /*0464*/ 	.short	0x0101
        /*0466*/ 	.byte	0xff
	.zero		1


	//   ....[54]....
        /*0468*/ 	.word	0x00002940
        /*046c*/ 	.word	0x000000ff
        /*0470*/ 	.word	0x000000a0
        /*0474*/ 	.short	0x0106
        /*0476*/ 	.byte	0x05
	.zero		1


	//   ....[55]....
        /*0478*/ 	.word	0x00002960
        /*047c*/ 	.word	0x000000ff
        /*0480*/ 	.word	0x000000a0
        /*0484*/ 	.short	0x010a
        /*0486*/ 	.byte	0x05
	.zero		1


	//   ....[56]....
        /*0488*/ 	.word	0x000029f0
        /*048c*/ 	.word	0x000000ff
        /*0490*/ 	.word	0x000000a0
        /*0494*/ 	.short	0x0106
        /*0496*/ 	.byte	0x04
	.zero		1


	//   ....[57]....
        /*0498*/ 	.word	0x00002a30
        /*049c*/ 	.word	0x00000000
        /*04a0*/ 	.word	0x000000a0
        /*04a4*/ 	.short	0x010a
        /*04a6*/ 	.byte	0xff
	.zero		1


	//   ....[58]....
        /*04a8*/ 	.word	0x00002f70
        /*04ac*/ 	.word	0x00000000
        /*04b0*/ 	.word	0x00000090
        /*04b4*/ 	.short	0x010a
        /*04b6*/ 	.byte	0xff
	.zero		1


	//   ....[59]....
        /*04b8*/ 	.word	0x00003070
        /*04bc*/ 	.word	0x00000003
        /*04c0*/ 	.word	0x00000000
        /*04c4*/ 	.short	0x0101
        /*04c6*/ 	.byte	0xff
	.zero		1


	//   ....[60]....
        /*04c8*/ 	.word	0x00003080
        /*04cc*/ 	.word	0x000000ff
        /*04d0*/ 	.word	0x00000000
        /*04d4*/ 	.short	0x010a
        /*04d6*/ 	.byte	0x06
	.zero		1


	//   ....[61]....
        /*04d8*/ 	.word	0x00003100
        /*04dc*/ 	.word	0x000000ff
        /*04e0*/ 	.word	0x000000d0
        /*04e4*/ 	.short	0x010a
        /*04e6*/ 	.byte	0x07
	.zero		1


	//   ....[62]....
        /*04e8*/ 	.word	0x000031e0
        /*04ec*/ 	.word	0x000000ff
        /*04f0*/ 	.word	0x00000000
        /*04f4*/ 	.short	0x010a
        /*04f6*/ 	.byte	0x06
	.zero		1


	//   ....[63]....
        /*04f8*/ 	.word	0x00003310
        /*04fc*/ 	.word	0x000000ff
        /*0500*/ 	.word	0x00000000
        /*0504*/ 	.short	0x010a
        /*0506*/ 	.byte	0x1a
	.zero		1


	//   ....[64]....
        /*0508*/ 	.word	0x000035b0
        /*050c*/ 	.word	0x000000ff
        /*0510*/ 	.word	0x00000000
        /*0514*/ 	.short	0x010a
        /*0516*/ 	.byte	0x06
	.zero		1


	//   ....[65]....
        /*0518*/ 	.word	0x00003640
        /*051c*/ 	.word	0x000000ff
        /*0520*/ 	.word	0x00000000
        /*0524*/ 	.short	0x010a
        /*0526*/ 	.byte	0x06
	.zero		1


	//   ....[66]....
        /*0528*/ 	.word	0x000036d0
        /*052c*/ 	.word	0x000000ff
        /*0530*/ 	.word	0x00000000
        /*0534*/ 	.short	0x010a
        /*0536*/ 	.byte	0x06
	.zero		1


	//   ....[67]....
        /*0538*/ 	.word	0x00003760
        /*053c*/ 	.word	0x000000ff
        /*0540*/ 	.word	0x00000000
        /*0544*/ 	.short	0x010a
        /*0546*/ 	.byte	0x07
	.zero		1


	//   ....[68]....
        /*0548*/ 	.word	0x00003be0
        /*054c*/ 	.word	0x00000000
        /*0550*/ 	.word	0x00000090
        /*0554*/ 	.short	0x010a
        /*0556*/ 	.byte	0xff
	.zero		1


	//   ....[69]....
        /*0558*/ 	.word	0x00003ca0
        /*055c*/ 	.word	0x00000000
        /*0560*/ 	.word	0x00000000
        /*0564*/ 	.short	0x0101
        /*0566*/ 	.byte	0xff
	.zero		1


	//   ....[70]....
        /*0568*/ 	.word	0x00003fc0
        /*056c*/ 	.word	0x000000ff
        /*0570*/ 	.word	0x00000088
        /*0574*/ 	.short	0x010a
        /*0576*/ 	.byte	0x07
	.zero		1


	//   ....[71]....
        /*0578*/ 	.word	0x000041b0
        /*057c*/ 	.word	0x000000ff
        /*0580*/ 	.word	0x00000060
        /*0584*/ 	.short	0x010a
        /*0586*/ 	.byte	0x07
	.zero		1


	//   ....[72]....
        /*0588*/ 	.word	0x00004320
        /*058c*/ 	.word	0x000000ff
        /*0590*/ 	.word	0x00000040
        /*0594*/ 	.short	0x010b
        /*0596*/ 	.byte	0x07
	.zero		1


	//   ....[73]....
        /*0598*/ 	.word	0x00004330
        /*059c*/ 	.word	0x000000ff
        /*05a0*/ 	.word	0x00000000
        /*05a4*/ 	.short	0x0101
        /*05a6*/ 	.byte	0x08
	.zero		1


	//   ....[74]....
        /*05a8*/ 	.word	0x00004350
        /*05ac*/ 	.word	0x000000ff
        /*05b0*/ 	.word	0x00000068
        /*05b4*/ 	.short	0x010a
        /*05b6*/ 	.byte	0x07
	.zero		1


	//   ....[75]....
        /*05b8*/ 	.word	0x000044b0
        /*05bc*/ 	.word	0x000000ff
        /*05c0*/ 	.word	0x00000048
        /*05c4*/ 	.short	0x010b
        /*05c6*/ 	.byte	0x07
	.zero		1


	//   ....[76]....
        /*05c8*/ 	.word	0x000044c0
        /*05cc*/ 	.word	0x000000ff
        /*05d0*/ 	.word	0x00000000
        /*05d4*/ 	.short	0x0101
        /*05d6*/ 	.byte	0x08
	.zero		1


	//   ....[77]....
        /*05d8*/ 	.word	0x000044d0
        /*05dc*/ 	.word	0x000000ff
        /*05e0*/ 	.word	0x00000070
        /*05e4*/ 	.short	0x010a
        /*05e6*/ 	.byte	0x07
	.zero		1


	//   ....[78]....
        /*05e8*/ 	.word	0x00004670
        /*05ec*/ 	.word	0x000000ff
        /*05f0*/ 	.word	0x00000050
        /*05f4*/ 	.short	0x010b
        /*05f6*/ 	.byte	0x07
	.zero		1


	//   ....[79]....
        /*05f8*/ 	.word	0x000046e0
        /*05fc*/ 	.word	0x000000ff
        /*0600*/ 	.word	0x00000000
        /*0604*/ 	.short	0x0101
        /*0606*/ 	.byte	0x08
	.zero		1


	//   ....[80]....
        /*0608*/ 	.word	0x00004710
        /*060c*/ 	.word	0x000000ff
        /*0610*/ 	.word	0x00000078
        /*0614*/ 	.short	0x010a
        /*0616*/ 	.byte	0x07
	.zero		1


	//   ....[81]....
        /*0618*/ 	.word	0x00004920
        /*061c*/ 	.word	0x000000ff
        /*0620*/ 	.word	0x00000058
        /*0624*/ 	.short	0x010b
        /*0626*/ 	.byte	0x07
	.zero		1


	//   ....[82]....
        /*0628*/ 	.word	0x00004940
        /*062c*/ 	.word	0x000000ff
        /*0630*/ 	.word	0x00000000
        /*0634*/ 	.short	0x0101
        /*0636*/ 	.byte	0x0d
	.zero		1


	//   ....[83]....
        /*0638*/ 	.word	0x00004970
        /*063c*/ 	.word	0x000000ff
        /*0640*/ 	.word	0x00000060
        /*0644*/ 	.short	0x010a
        /*0646*/ 	.byte	0x07
	.zero		1


	//   ....[84]....
        /*0648*/ 	.word	0x00004990
        /*064c*/ 	.word	0x000000ff
        /*0650*/ 	.word	0x00000068
        /*0654*/ 	.short	0x010a
        /*0656*/ 	.byte	0x07
	.zero		1


	//   ....[85]....
        /*0658*/ 	.word	0x000049b0
        /*065c*/ 	.word	0x000000ff
        /*0660*/ 	.word	0x00000070
        /*0664*/ 	.short	0x010a
        /*0666*/ 	.byte	0x07
	.zero		1


	//   ....[86]....
        /*0668*/ 	.word	0x000049f0
        /*066c*/ 	.word	0x00000000
        /*0670*/ 	.word	0x00000078
        /*0674*/ 	.short	0x010a
        /*0676*/ 	.byte	0xff
	.zero		1


	//   ....[87]....
        /*0678*/ 	.word	0x00004d50
        /*067c*/ 	.word	0x00000000
        /*0680*/ 	.word	0x00000090
        /*0684*/ 	.short	0x010a
        /*0686*/ 	.byte	0xff
	.zero		1


	//   ....[88]....
        /*0688*/ 	.word	0x00004e60
        /*068c*/ 	.word	0x00000000
        /*0690*/ 	.word	0x00000000
        /*0694*/ 	.short	0x0101
        /*0696*/ 	.byte	0xff
	.zero		1


	//   ....[89]....
        /*0698*/ 	.word	0x000058c0
        /*069c*/ 	.word	0x000000ff
        /*06a0*/ 	.word	0x00000040
        /*06a4*/ 	.short	0x010a
        /*06a6*/ 	.byte	0x30
	.zero		1


	//   ....[90]....
        /*06a8*/ 	.word	0x00005930
        /*06ac*/ 	.word	0x0000004f
        /*06b0*/ 	.word	0x000000b0
        /*06b4*/ 	.short	0x010a
        /*06b6*/ 	.byte	0xff
	.zero		1


	//   ....[91]....
        /*06b8*/ 	.word	0x000059e0
        /*06bc*/ 	.word	0x000000ff
        /*06c0*/ 	.word	0x00000040
        /*06c4*/ 	.short	0x010a
        /*06c6*/ 	.byte	0x30
	.zero		1


	//   ....[92]....
        /*06c8*/ 	.word	0x00005ac0
        /*06cc*/ 	.word	0x0000004f
        /*06d0*/ 	.word	0x000000b0
        /*06d4*/ 	.short	0x010a
        /*06d6*/ 	.byte	0xff
	.zero		1


	//   ....[93]....
        /*06d8*/ 	.word	0x000061f0
        /*06dc*/ 	.word	0x00000000
        /*06e0*/ 	.word	0x00000000
        /*06e4*/ 	.short	0x0101
        /*06e6*/ 	.byte	0xff
	.zero		1


	//   ....[94]....
        /*06e8*/ 	.word	0x00006200
        /*06ec*/ 	.word	0x00000003
        /*06f0*/ 	.word	0x00000040
        /*06f4*/ 	.short	0x010a
        /*06f6*/ 	.byte	0xff
	.zero		1


	//   ....[95]....
        /*06f8*/ 	.word	0x000062c0
        /*06fc*/ 	.word	0x00000003
        /*0700*/ 	.word	0x00000040
        /*0704*/ 	.short	0x010a
        /*0706*/ 	.byte	0xff
	.zero		1


	//   ....[96]....
        /*0708*/ 	.word	0x00006a70
        /*070c*/ 	.word	0x00000026
        /*0710*/ 	.word	0x00000000
        /*0714*/ 	.short	0x0101
        /*0716*/ 	.byte	0xff
	.zero		1


	//   ....[97]....
        /*0718*/ 	.word	0x00006a90
        /*071c*/ 	.word	0x00000053
        /*0720*/ 	.word	0x00000040
        /*0724*/ 	.short	0x010a
        /*0726*/ 	.byte	0xff
	.zero		1


	//   ....[98]....
        /*0728*/ 	.word	0x00006b40
        /*072c*/ 	.word	0x00000053
        /*0730*/ 	.word	0x00000040
        /*0734*/ 	.short	0x010a
        /*0736*/ 	.byte	0xff
	.zero		1


	//   ....[99]....
        /*0738*/ 	.word	0x000072f0
        /*073c*/ 	.word	0x00000026
        /*0740*/ 	.word	0x00000000
        /*0744*/ 	.short	0x0101
        /*0746*/ 	.byte	0xff
	.zero		1


	//   ....[100]....
        /*0748*/ 	.word	0x00007310
        /*074c*/ 	.word	0x00000058
        /*0750*/ 	.word	0x00000040
        /*0754*/ 	.short	0x010a
        /*0756*/ 	.byte	0xff
	.zero		1


	//   ....[101]....
        /*0758*/ 	.word	0x000073c0
        /*075c*/ 	.word	0x00000058
        /*0760*/ 	.word	0x00000040
        /*0764*/ 	.short	0x010a
        /*0766*/ 	.byte	0xff
	.zero		1


	//   ....[102]....
        /*0768*/ 	.word	0x00007700
        /*076c*/ 	.word	0x000000ff
        /*0770*/ 	.word	0x00000000
        /*0774*/ 	.short	0x0101
        /*0776*/ 	.byte	0x05
	.zero		1


	//   ....[103]....
        /*0778*/ 	.word	0x00007bd0
        /*077c*/ 	.word	0x00000002
        /*0780*/ 	.word	0x00000000
        /*0784*/ 	.short	0x0101
        /*0786*/ 	.byte	0xff
	.zero		1


	//   ....[104]....
        /*0788*/ 	.word	0x00007e40
        /*078c*/ 	.word	0x000000ff
        /*0790*/ 	.word	0x00000000
        /*0794*/ 	.short	0x0101
        /*0796*/ 	.byte	0x04
	.zero		1


	//   ....[105]....
        /*0798*/ 	.word	0x00007e60
        /*079c*/ 	.word	0x00000003
        /*07a0*/ 	.word	0x00000100
        /*07a4*/ 	.short	0x010a
        /*07a6*/ 	.byte	0xff
	.zero		1


	//   ....[106]....
        /*07a8*/ 	.word	0x00007ec0
        /*07ac*/ 	.word	0x00000002
        /*07b0*/ 	.word	0x00000020
        /*07b4*/ 	.short	0x010a
        /*07b6*/ 	.byte	0xff
	.zero		1


	//   ....[107]....
        /*07b8*/ 	.word	0x00007f20
        /*07bc*/ 	.word	0x00000002
        /*07c0*/ 	.word	0x00000020
        /*07c4*/ 	.short	0x010a
        /*07c6*/ 	.byte	0xff
	.zero		1


	//   ....[108]....
        /*07c8*/ 	.word	0x00007f70
        /*07cc*/ 	.word	0x00000002
        /*07d0*/ 	.word	0x00000090
        /*07d4*/ 	.short	0x010a
        /*07d6*/ 	.byte	0xff
	.zero		1


	//   ....[109]....
        /*07d8*/ 	.word	0x00007fd0
        /*07dc*/ 	.word	0x00000000
        /*07e0*/ 	.word	0x00000000
        /*07e4*/ 	.short	0x010a
        /*07e6*/ 	.byte	0xff
	.zero		1


	//   ....[110]....
        /*07e8*/ 	.word	0x00008030
        /*07ec*/ 	.word	0x00000000
        /*07f0*/ 	.word	0x00000000
        /*07f4*/ 	.short	0x010a
        /*07f6*/ 	.byte	0xff
	.zero		1


	//   ....[111]....
        /*07f8*/ 	.word	0x00008090
        /*07fc*/ 	.word	0x00000000
        /*0800*/ 	.word	0x00000000
        /*0804*/ 	.short	0x010a
        /*0806*/ 	.byte	0xff
	.zero		1


	//   ....[112]....
        /*0808*/ 	.word	0x000080e0
        /*080c*/ 	.word	0x00000000
        /*0810*/ 	.word	0x000000f0
        /*0814*/ 	.short	0x010a
        /*0816*/ 	.byte	0xff
	.zero		1


	//   ....[113]....
        /*0818*/ 	.word	0x00008140
        /*081c*/ 	.word	0x00000000
        /*0820*/ 	.word	0x000000a0
        /*0824*/ 	.short	0x010a
        /*0826*/ 	.byte	0xff
	.zero		1


	//   ....[114]....
        /*0828*/ 	.word	0x00008190
        /*082c*/ 	.word	0x00000000
        /*0830*/ 	.word	0x00000090
        /*0834*/ 	.short	0x010a
        /*0836*/ 	.byte	0xff
	.zero		1


	//   ....[115]....
        /*0838*/ 	.word	0x000081f0
        /*083c*/ 	.word	0x00000000
        /*0840*/ 	.word	0x000000a0
        /*0844*/ 	.short	0x010a
        /*0846*/ 	.byte	0xff
	.zero		1


	//   ....[116]....
        /*0848*/ 	.word	0x00008240
        /*084c*/ 	.word	0x00000000
        /*0850*/ 	.word	0x00000090
        /*0854*/ 	.short	0x010a
        /*0856*/ 	.byte	0xff
	.zero		1


	//   ....[117]....
        /*0858*/ 	.word	0x000082a0
        /*085c*/ 	.word	0x00000003
        /*0860*/ 	.word	0x000000d0
        /*0864*/ 	.short	0x010a
        /*0866*/ 	.byte	0xff
	.zero		1


	//   ....[118]....
        /*0868*/ 	.word	0x00008300
        /*086c*/ 	.word	0x00000000
        /*0870*/ 	.word	0x00000000
        /*0874*/ 	.short	0x010a
        /*0876*/ 	.byte	0xff
	.zero		1


	//   ....[119]....
        /*0878*/ 	.word	0x00008360
        /*087c*/ 	.word	0x00000000
        /*0880*/ 	.word	0x00000000
        /*0884*/ 	.short	0x010a
        /*0886*/ 	.byte	0xff
	.zero		1


	//   ....[120]....
        /*0888*/ 	.word	0x000083c0
        /*088c*/ 	.word	0x00000000
        /*0890*/ 	.word	0x00000000
        /*0894*/ 	.short	0x010a
        /*0896*/ 	.byte	0xff
	.zero		1


	//   ....[121]....
        /*0898*/ 	.word	0x00008420
        /*089c*/ 	.word	0x00000000
        /*08a0*/ 	.word	0x00000000
        /*08a4*/ 	.short	0x010a
        /*08a6*/ 	.byte	0xff
	.zero		1


	//   ....[122]....
        /*08a8*/ 	.word	0x00008480
        /*08ac*/ 	.word	0x00000000
        /*08b0*/ 	.word	0x00000000
        /*08b4*/ 	.short	0x010a
        /*08b6*/ 	.byte	0xff
	.zero		1


	//   ....[123]....
        /*08b8*/ 	.word	0x000084d0
        /*08bc*/ 	.word	0x00000000
        /*08c0*/ 	.word	0x00000090
        /*08c4*/ 	.short	0x010a
        /*08c6*/ 	.byte	0xff
	.zero		1


	//   ....[124]....
        /*08c8*/ 	.word	0x00008530
        /*08cc*/ 	.word	0x00000000
        /*08d0*/ 	.word	0x00000088
        /*08d4*/ 	.short	0x010a
        /*08d6*/ 	.byte	0xff
	.zero		1


	//   ....[125]....
        /*08d8*/ 	.word	0x00008590
        /*08dc*/ 	.word	0x00000003
        /*08e0*/ 	.word	0x00000060
        /*08e4*/ 	.short	0x010a
        /*08e6*/ 	.byte	0xff
	.zero		1


	//   ....[126]....
        /*08e8*/ 	.word	0x000085f0
        /*08ec*/ 	.word	0x00000003
        /*08f0*/ 	.word	0x00000068
        /*08f4*/ 	.short	0x010a
        /*08f6*/ 	.byte	0xff
	.zero		1


	//   ....[127]....
        /*08f8*/ 	.word	0x00008650
        /*08fc*/ 	.word	0x00000003
        /*0900*/ 	.word	0x00000070
        /*0904*/ 	.short	0x010a
        /*0906*/ 	.byte	0xff
	.zero		1


	//   ....[128]....
        /*0908*/ 	.word	0x000086b0
        /*090c*/ 	.word	0x00000003
        /*0910*/ 	.word	0x00000078
        /*0914*/ 	.short	0x010a
        /*0916*/ 	.byte	0xff
	.zero		1


	//   ....[129]....
        /*0918*/ 	.word	0x00008710
        /*091c*/ 	.word	0x00000000
        /*0920*/ 	.word	0x00000060
        /*0924*/ 	.short	0x010a
        /*0926*/ 	.byte	0xff
	.zero		1


	//   ....[130]....
        /*0928*/ 	.word	0x00008770
        /*092c*/ 	.word	0x00000000
        /*0930*/ 	.word	0x00000068
        /*0934*/ 	.short	0x010a
        /*0936*/ 	.byte	0xff
	.zero		1


	//   ....[131]....
        /*0938*/ 	.word	0x000087d0
        /*093c*/ 	.word	0x00000000
        /*0940*/ 	.word	0x00000070
        /*0944*/ 	.short	0x010a
        /*0946*/ 	.byte	0xff
	.zero		1


	//   ....[132]....
        /*0948*/ 	.word	0x00008820
        /*094c*/ 	.word	0x00000000
        /*0950*/ 	.word	0x00000090
        /*0954*/ 	.short	0x010a
        /*0956*/ 	.byte	0xff
	.zero		1


	//   ....[133]....
        /*0958*/ 	.word	0x00008880
        /*095c*/ 	.word	0x00000002
        /*0960*/ 	.word	0x00000040
        /*0964*/ 	.short	0x010a
        /*0966*/ 	.byte	0xff
	.zero		1


	//   ....[134]....
        /*0968*/ 	.word	0x000088d0
        /*096c*/ 	.word	0x0000004f
        /*0970*/ 	.word	0x000000b0
        /*0974*/ 	.short	0x010a
        /*0976*/ 	.byte	0xff
	.zero		1


	//   ....[135]....
        /*0978*/ 	.word	0x00008920
        /*097c*/ 	.word	0x00000003
        /*0980*/ 	.word	0x00000040
        /*0984*/ 	.short	0x010a
        /*0986*/ 	.byte	0xff
	.zero		1


	//   ....[136]....
        /*0988*/ 	.word	0x00008970
        /*098c*/ 	.word	0x00000053
        /*0990*/ 	.word	0x00000040
        /*0994*/ 	.short	0x010a
        /*0996*/ 	.byte	0xff
	.zero		1


	//   ....[137]....
        /*0998*/ 	.word	0x000089c0
        /*099c*/ 	.word	0x00000058
        /*09a0*/ 	.word	0x00000040
        /*09a4*/ 	.short	0x010a
        /*09a6*/ 	.byte	0xff
	.zero		1


	//----- nvinfo : EIATTR_NUM_MBARRIERS
	.align		4
.L_47:
        /*09a8*/ 	.byte	0x03, 0x38
        /*09aa*/ 	.short	0x0022


	//----- nvinfo : EIATTR_EXIT_INSTR_OFFSETS
	.align		4
        /*09ac*/ 	.byte	0x04, 0x1c
        /*09ae*/ 	.short	(.L_49 - .L_48)


	//   ....[0]....
.L_48:
        /*09b0*/ 	.word	0x00002510


	//   ....[1]....
        /*09b4*/ 	.word	0x00002a00


	//   ....[2]....
        /*09b8*/ 	.word	0x00002a60


	//   ....[3]....
        /*09bc*/ 	.word	0x000039c0


	//   ....[4]....
        /*09c0*/ 	.word	0x00004a20


	//   ....[5]....
        /*09c4*/ 	.word	0x00004a60


	//   ....[6]....
        /*09c8*/ 	.word	0x00007d30


	//   ....[7]....
        /*09cc*/ 	.word	0x00007db0


	//   ....[8]....
        /*09d0*/ 	.word	0x00007de0


	//   ....[9]....
        /*09d4*/ 	.word	0x00007e50


	//----- nvinfo : EIATTR_MAX_THREADS
	.align		4
.L_49:
        /*09d8*/ 	.byte	0x04, 0x05
        /*09da*/ 	.short	(.L_51 - .L_50)
.L_50:
        /*09dc*/ 	.word	0x00000100
        /*09e0*/ 	.word	0x00000001
        /*09e4*/ 	.word	0x00000001


	//----- nvinfo : EIATTR_CRS_STACK_SIZE
	.align		4
.L_51:
        /*09e8*/ 	.byte	0x04, 0x1e
        /*09ea*/ 	.short	(.L_53 - .L_52)
.L_52:
        /*09ec*/ 	.word	0x00000000


	//----- nvinfo : EIATTR_CBANK_PARAM_SIZE
	.align		4
.L_53:
        /*09f0*/ 	.byte	0x03, 0x19
        /*09f2*/ 	.short	0x0800


	//----- nvinfo : EIATTR_PARAM_CBANK
	.align		4
        /*09f4*/ 	.byte	0x04, 0x0a
        /*09f6*/ 	.short	(.L_55 - .L_54)
	.align		4
.L_54:
        /*09f8*/ 	.word	index@(.nv.constant0._ZN7cutlass13device_kernelINS_4gemm6kernel13GemmUniversalIN4cute5tupleIJiiiiEEENS1_10collective13CollectiveMmaINS1_35MainloopSm100TmaUmmaWarpSpecializedILi4ELi2ELi4ENS5_IJNS4_1CILi1EEESB_SB_EEEEENS5_IJNSA_ILi64EEENSA_ILi128EEESE_EEENS_10bfloat16_tENS5_IJlSB_lEEESH_SI_NS4_8TiledMMAINS4_8MMA_AtomIJNS4_20SM100_MMA_F16BF16_SSISH_SH_fLi64ELi128ELNS4_4UMMA5MajorE0ELSN_0ELNSM_7ScaleInE0ELSO_0EEEEEENS4_6LayoutISC_NS5_IJNSA_ILi0EEESS_SS_EEEEENS5_IJNS4_10UnderscoreESV_SV_EEEEENS4_13SM90_TMA_LOADENS4_14ComposedLayoutINS4_7SwizzleILi3ELi4ELi3EEENS4_18smem_ptr_flag_bitsILi16EEENSR_INS5_IJNSA_ILi8EEESE_EEENS5_IJSE_SB_EEEEEEEvNS4_8identityESY_S18_vS19_EENS_8epilogue10collective18CollectiveEpilogueINS1B_23Sm100TmaWarpSpecializedILi4ELi2ELi16ELb1ELb0EEEJSG_NS5_IJNSR_ISE_SB_EENSR_INSA_ILi32EEESB_EEEEESH_SI_SH_SI_NS1B_6fusion15FusionCallbacksIS1F_NS1K_17LinearCombinationISH_fSH_fLNS_15FloatRoundStyleE2EEESG_S1J_JEEENS4_5SM1004TMEM4LOAD26SM100_TMEM_LOAD_16dp256b4xESY_NSZ_INS10_ILi2ELi4ELi3EEES13_NSR_INS5_IJS14_S1H_EEENS5_IJS1H_SB_EEEEEEENS4_17SM75_U32x4_LDSM_NENS4_14SM90_TMA_STOREES1Y_NS4_17SM90_U32x4_STSM_NENS4_39AutoVectorizingCopyWithAssumedAlignmentILi128EEEEEEvvEEEEvNT_6ParamsE)
        /*09fc*/ 	.short	0x0380
        /*09fe*/ 	.short	0x0800


	//----- nvinfo : EIATTR_SW_WAR
	.align		4
.L_55:
        /*0a00*/ 	.byte	0x04, 0x36
        /*0a02*/ 	.short	(.L_57 - .L_56)
.L_56:
        /*0a04*/ 	.word	0x00000008
.L_57:


//--------------------- .nv.callgraph             --------------------------
	.section	.nv.callgraph,"",@"SHT_CUDA_CALLGRAPH"
	.align	4
	.sectionentsize	8
	.align		4
        /*0000*/ 	.word	0x00000000
	.align		4
        /*0004*/ 	.word	0xffffffff
	.align		4
        /*0008*/ 	.word	index@(_ZN7cutlass13device_kernelINS_4gemm6kernel13GemmUniversalIN4cute5tupleIJiiiiEEENS1_10collective13CollectiveMmaINS1_35MainloopSm100TmaUmmaWarpSpecializedILi4ELi2ELi4ENS5_IJNS4_1CILi1EEESB_SB_EEEEENS5_IJNSA_ILi64EEENSA_ILi128EEESE_EEENS_10bfloat16_tENS5_IJlSB_lEEESH_SI_NS4_8TiledMMAINS4_8MMA_AtomIJNS4_20SM100_MMA_F16BF16_SSISH_SH_fLi64ELi128ELNS4_4UMMA5MajorE0ELSN_0ELNSM_7ScaleInE0ELSO_0EEEEEENS4_6LayoutISC_NS5_IJNSA_ILi0EEESS_SS_EEEEENS5_IJNS4_10UnderscoreESV_SV_EEEEENS4_13SM90_TMA_LOADENS4_14ComposedLayoutINS4_7SwizzleILi3ELi4ELi3EEENS4_18smem_ptr_flag_bitsILi16EEENSR_INS5_IJNSA_ILi8EEESE_EEENS5_IJSE_SB_EEEEEEEvNS4_8identityESY_S18_vS19_EENS_8epilogue10collective18CollectiveEpilogueINS1B_23Sm100TmaWarpSpecializedILi4ELi2ELi16ELb1ELb0EEEJSG_NS5_IJNSR_ISE_SB_EENSR_INSA_ILi32EEESB_EEEEESH_SI_SH_SI_NS1B_6fusion15FusionCallbacksIS1F_NS1K_17LinearCombinationISH_fSH_fLNS_15FloatRoundStyleE2EEESG_S1J_JEEENS4_5SM1004TMEM4LOAD26SM100_TMEM_LOAD_16dp256b4xESY_NSZ_INS10_ILi2ELi4ELi3EEES13_NSR_INS5_IJS14_S1H_EEENS5_IJS1H_SB_EEEEEEENS4_17SM75_U32x4_LDSM_NENS4_14SM90_TMA_STOREES1Y_NS4_17SM90_U32x4_STSM_NENS4_39AutoVectorizingCopyWithAssumedAlignmentILi128EEEEEEvvEEEEvNT_6ParamsE)
	.align		4
        /*000c*/ 	.word	index@(__assertfail)
	.align		4
        /*0010*/ 	.word	0x00000000
	.align		4
        /*0014*/ 	.word	0xfffffffe
	.align		4
        /*0018*/ 	.word	0x00000000
	.align		4
        /*001c*/ 	.word	0xfffffffd
	.align		4
        /*0020*/ 	.word	0x00000000
	.align		4
        /*0024*/ 	.word	0xfffffffc


//--------------------- .nv.constant4             --------------------------
	.section	.nv.constant4,"a",@progbits
	.align	8
	.align		8
.nv.constant4:
        /*0000*/ 	.dword	__assertfail
	.align		8
        /*0008*/ 	.dword	__unnamed_1
	.align		8
        /*0010*/ 	.dword	__unnamed_2
	.align		8
        /*0018*/ 	.dword	_ZN39_INTERNAL_67be4c0b_4_k_cu_09ed93b2_83134cuda3std3__45__cpo5beginE
	.align		8
        /*0020*/ 	.dword	_ZN39_INTERNAL_67be4c0b_4_k_cu_09ed93b2_83134cuda3std3__45__cpo3endE
	.align		8
        /*0028*/ 	.dword	_ZN39_INTERNAL_67be4c0b_4_k_cu_09ed93b2_83134cuda3std3__45__cpo6cbeginE
	.align		8
        /*0030*/ 	.dword	_ZN39_INTERNAL_67be4c0b_4_k_cu_09ed93b2_83134cuda3std3__45__cpo4cendE
	.align		8
        /*0038*/ 	.dword	_ZN39_INTERNAL_67be4c0b_4_k_cu_09ed93b2_83134cuda3std3__441_GLOBAL__N__67be4c0b_4_k_cu_09ed93b2_83136ignoreE
	.align		8
        /*0040*/ 	.dword	_ZN39_INTERNAL_67be4c0b_4_k_cu_09ed93b2_83134cuda3std3__419piecewise_constructE
	.align		8
        /*0048*/ 	.dword	_ZN39_INTERNAL_67be4c0b_4_k_cu_09ed93b2_83134cuda3std3__48in_placeE
	.align		8
        /*0050*/ 	.dword	_ZN39_INTERNAL_67be4c0b_4_k_cu_09ed93b2_83134cuda3std6ranges3__45__cpo4swapE
	.align		8
        /*0058*/ 	.dword	_ZN39_INTERNAL_67be4c0b_4_k_cu_09ed93b2_83134cuda3std6ranges3__45__cpo9iter_moveE
	.align		8
        /*0060*/ 	.dword	_ZN39_INTERNAL_67be4c0b_4_k_cu_09ed93b2_83134cute7productE
	.align		8
        /*0068*/ 	.dword	_ZN39_INTERNAL_67be4c0b_4_k_cu_09ed93b2_83134cute1_E
	.align		8
        /*0070*/ 	.dword	$str$25
	.align		8
        /*0078*/ 	.dword	$str$26
	.align		8
        /*0080*/ 	.dword	$str$27
	.align		8
        /*0088*/ 	.dword	$str$28


//--------------------- .text._ZN7cutlass13device_kernelINS_4gemm6kernel13GemmUniversalIN4cute5tupleIJiiiiEEENS1_10collective13CollectiveMmaINS1_35MainloopSm100TmaUmmaWarpSpecializedILi4ELi2ELi4ENS5_IJNS4_1CILi1EEESB_SB_EEEEENS5_IJNSA_ILi64EEENSA_ILi128EEESE_EEENS_10bfloat16_tENS5_IJlSB_lEEESH_SI_NS4_8TiledMMAINS4_8MMA_AtomIJNS4_20SM100_MMA_F16BF16_SSISH_SH_fLi64ELi128ELNS4_4UMMA5MajorE0ELSN_0ELNSM_7ScaleInE0ELSO_0EEEEEENS4_6LayoutISC_NS5_IJNSA_ILi0EEESS_SS_EEEEENS5_IJNS4_10UnderscoreESV_SV_EEEEENS4_13SM90_TMA_LOADENS4_14ComposedLayoutINS4_7SwizzleILi3ELi4ELi3EEENS4_18smem_ptr_flag_bitsILi16EEENSR_INS5_IJNSA_ILi8EEESE_EEENS5_IJSE_SB_EEEEEEEvNS4_8identityESY_S18_vS19_EENS_8epilogue10collective18CollectiveEpilogueINS1B_23Sm100TmaWarpSpecializedILi4ELi2ELi16ELb1ELb0EEEJSG_NS5_IJNSR_ISE_SB_EENSR_INSA_ILi32EEESB_EEEEESH_SI_SH_SI_NS1B_6fusion15FusionCallbacksIS1F_NS1K_17LinearCombinationISH_fSH_fLNS_15FloatRoundStyleE2EEESG_S1J_JEEENS4_5SM1004TMEM4LOAD26SM100_TMEM_LOAD_16dp256b4xESY_NSZ_INS10_ILi2ELi4ELi3EEES13_NSR_INS5_IJS14_S1H_EEENS5_IJS1H_SB_EEEEEEENS4_17SM75_U32x4_LDSM_NENS4_14SM90_TMA_STOREES1Y_NS4_17SM90_U32x4_STSM_NENS4_39AutoVectorizingCopyWithAssumedAlignmentILi128EEEEEEvvEEEEvNT_6ParamsE --------------------------
	.section	.text._ZN7cutlass13device_kernelINS_4gemm6kernel13GemmUniversalIN4cute5tupleIJiiiiEEENS1_10collective13CollectiveMmaINS1_35MainloopSm100TmaUmmaWarpSpecializedILi4ELi2ELi4ENS5_IJNS4_1CILi1EEESB_SB_EEEEENS5_IJNSA_ILi64EEENSA_ILi128EEESE_EEENS_10bfloat16_tENS5_IJlSB_lEEESH_SI_NS4_8TiledMMAINS4_8MMA_AtomIJNS4_20SM100_MMA_F16BF16_SSISH_SH_fLi64ELi128ELNS4_4UMMA5MajorE0ELSN_0ELNSM_7ScaleInE0ELSO_0EEEEEENS4_6LayoutISC_NS5_IJNSA_ILi0EEESS_SS_EEEEENS5_IJNS4_10UnderscoreESV_SV_EEEEENS4_13SM90_TMA_LOADENS4_14ComposedLayoutINS4_7SwizzleILi3ELi4ELi3EEENS4_18smem_ptr_flag_bitsILi16EEENSR_INS5_IJNSA_ILi8EEESE_EEENS5_IJSE_SB_EEEEEEEvNS4_8identityESY_S18_vS19_EENS_8epilogue10collective18CollectiveEpilogueINS1B_23Sm100TmaWarpSpecializedILi4ELi2ELi16ELb1ELb0EEEJSG_NS5_IJNSR_ISE_SB_EENSR_INSA_ILi32EEESB_EEEEESH_SI_SH_SI_NS1B_6fusion15FusionCallbacksIS1F_NS1K_17LinearCombinationISH_fSH_fLNS_15FloatRoundStyleE2EEESG_S1J_JEEENS4_5SM1004TMEM4LOAD26SM100_TMEM_LOAD_16dp256b4xESY_NSZ_INS10_ILi2ELi4ELi3EEES13_NSR_INS5_IJS14_S1H_EEENS5_IJS1H_SB_EEEEEEENS4_17SM75_U32x4_LDSM_NENS4_14SM90_TMA_STOREES1Y_NS4_17SM90_U32x4_STSM_NENS4_39AutoVectorizingCopyWithAssumedAlignmentILi128EEEEEEvvEEEEvNT_6ParamsE,"ax",@progbits
	.align	128
.text._ZN7cutlass13device_kernelINS_4gemm6kernel13GemmUniversalIN4cute5tupleIJiiiiEEENS1_10collective13CollectiveMmaINS1_35MainloopSm100TmaUmmaWarpSpecializedILi4ELi2ELi4ENS5_IJNS4_1CILi1EEESB_SB_EEEEENS5_IJNSA_ILi64EEENSA_ILi128EEESE_EEENS_10bfloat16_tENS5_IJlSB_lEEESH_SI_NS4_8TiledMMAINS4_8MMA_AtomIJNS4_20SM100_MMA_F16BF16_SSISH_SH_fLi64ELi128ELNS4_4UMMA5MajorE0ELSN_0ELNSM_7ScaleInE0ELSO_0EEEEEENS4_6LayoutISC_NS5_IJNSA_ILi0EEESS_SS_EEEEENS5_IJNS4_10UnderscoreESV_SV_EEEEENS4_13SM90_TMA_LOADENS4_14ComposedLayoutINS4_7SwizzleILi3ELi4ELi3EEENS4_18smem_ptr_flag_bitsILi16EEENSR_INS5_IJNSA_ILi8EEESE_EEENS5_IJSE_SB_EEEEEEEvNS4_8identityESY_S18_vS19_EENS_8epilogue10collective18CollectiveEpilogueINS1B_23Sm100TmaWarpSpecializedILi4ELi2ELi16ELb1ELb0EEEJSG_NS5_IJNSR_ISE_SB_EENSR_INSA_ILi32EEESB_EEEEESH_SI_SH_SI_NS1B_6fusion15FusionCallbacksIS1F_NS1K_17LinearCombinationISH_fSH_fLNS_15FloatRoundStyleE2EEESG_S1J_JEEENS4_5SM1004TMEM4LOAD26SM100_TMEM_LOAD_16dp256b4xESY_NSZ_INS10_ILi2ELi4ELi3EEES13_NSR_INS5_IJS14_S1H_EEENS5_IJS1H_SB_EEEEEEENS4_17SM75_U32x4_LDSM_NENS4_14SM90_TMA_STOREES1Y_NS4_17SM90_U32x4_STSM_NENS4_39AutoVectorizingCopyWithAssumedAlignmentILi128EEEEEEvvEEEEvNT_6ParamsE:
        .type           _ZN7cutlass13device_kernelINS_4gemm6kernel13GemmUniversalIN4cute5tupleIJiiiiEEENS1_10collective13CollectiveMmaINS1_35MainloopSm100TmaUmmaWarpSpecializedILi4ELi2ELi4ENS5_IJNS4_1CILi1EEESB_SB_EEEEENS5_IJNSA_ILi64EEENSA_ILi128EEESE_EEENS_10bfloat16_tENS5_IJlSB_lEEESH_SI_NS4_8TiledMMAINS4_8MMA_AtomIJNS4_20SM100_MMA_F16BF16_SSISH_SH_fLi64ELi128ELNS4_4UMMA5MajorE0ELSN_0ELNSM_7ScaleInE0ELSO_0EEEEEENS4_6LayoutISC_NS5_IJNSA_ILi0EEESS_SS_EEEEENS5_IJNS4_10UnderscoreESV_SV_EEEEENS4_13SM90_TMA_LOADENS4_14ComposedLayoutINS4_7SwizzleILi3ELi4ELi3EEENS4_18smem_ptr_flag_bitsILi16EEENSR_INS5_IJNSA_ILi8EEESE_EEENS5_IJSE_SB_EEEEEEEvNS4_8identityESY_S18_vS19_EENS_8epilogue10collective18CollectiveEpilogueINS1B_23Sm100TmaWarpSpecializedILi4ELi2ELi16ELb1ELb0EEEJSG_NS5_IJNSR_ISE_SB_EENSR_INSA_ILi32EEESB_EEEEESH_SI_SH_SI_NS1B_6fusion15FusionCallbacksIS1F_NS1K_17LinearCombinationISH_fSH_fLNS_15FloatRoundStyleE2EEESG_S1J_JEEENS4_5SM1004TMEM4LOAD26SM100_TMEM_LOAD_16dp256b4xESY_NSZ_INS10_ILi2ELi4ELi3EEES13_NSR_INS5_IJS14_S1H_EEENS5_IJS1H_SB_EEEEEEENS4_17SM75_U32x4_LDSM_NENS4_14SM90_TMA_STOREES1Y_NS4_17SM90_U32x4_STSM_NENS4_39AutoVectorizingCopyWithAssumedAlignmentILi128EEEEEEvvEEEEvNT_6ParamsE,@function
        .size           _ZN7cutlass13device_kernelINS_4gemm6kernel13GemmUniversalIN4cute5tupleIJiiiiEEENS1_10collective13CollectiveMmaINS1_35MainloopSm100TmaUmmaWarpSpecializedILi4ELi2ELi4ENS5_IJNS4_1CILi1EEESB_SB_EEEEENS5_IJNSA_ILi64EEENSA_ILi128EEESE_EEENS_10bfloat16_tENS5_IJlSB_lEEESH_SI_NS4_8TiledMMAINS4_8MMA_AtomIJNS4_20SM100_MMA_F16BF16_SSISH_SH_fLi64ELi128ELNS4_4UMMA5MajorE0ELSN_0ELNSM_7ScaleInE0ELSO_0EEEEEENS4_6LayoutISC_NS5_IJNSA_ILi0EEESS_SS_EEEEENS5_IJNS4_10UnderscoreESV_SV_EEEEENS4_13SM90_TMA_LOADENS4_14ComposedLayoutINS4_7SwizzleILi3ELi4ELi3EEENS4_18smem_ptr_flag_bitsILi16EEENSR_INS5_IJNSA_ILi8EEESE_EEENS5_IJSE_SB_EEEEEEEvNS4_8identityESY_S18_vS19_EENS_8epilogue10collective18CollectiveEpilogueINS1B_23Sm100TmaWarpSpecializedILi4ELi2ELi16ELb1ELb0EEEJSG_NS5_IJNSR_ISE_SB_EENSR_INSA_ILi32EEESB_EEEEESH_SI_SH_SI_NS1B_6fusion15FusionCallbacksIS1F_NS1K_17LinearCombinationISH_fSH_fLNS_15FloatRoundStyleE2EEESG_S1J_JEEENS4_5SM1004TMEM4LOAD26SM100_TMEM_LOAD_16dp256b4xESY_NSZ_INS10_ILi2ELi4ELi3EEES13_NSR_INS5_IJS14_S1H_EEENS5_IJS1H_SB_EEEEEEENS4_17SM75_U32x4_LDSM_NENS4_14SM90_TMA_STOREES1Y_NS4_17SM90_U32x4_STSM_NENS4_39AutoVectorizingCopyWithAssumedAlignmentILi128EEEEEEvvEEEEvNT_6ParamsE,(.L_x_176 - _ZN7cutlass13device_kernelINS_4gemm6kernel13GemmUniversalIN4cute5tupleIJiiiiEEENS1_10collective13CollectiveMmaINS1_35MainloopSm100TmaUmmaWarpSpecializedILi4ELi2ELi4ENS5_IJNS4_1CILi1EEESB_SB_EEEEENS5_IJNSA_ILi64EEENSA_ILi128EEESE_EEENS_10bfloat16_tENS5_IJlSB_lEEESH_SI_NS4_8TiledMMAINS4_8MMA_AtomIJNS4_20SM100_MMA_F16BF16_SSISH_SH_fLi64ELi128ELNS4_4UMMA5MajorE0ELSN_0ELNSM_7ScaleInE0ELSO_0EEEEEENS4_6LayoutISC_NS5_IJNSA_ILi0EEESS_SS_EEEEENS5_IJNS4_10UnderscoreESV_SV_EEEEENS4_13SM90_TMA_LOADENS4_14ComposedLayoutINS4_7SwizzleILi3ELi4ELi3EEENS4_18smem_ptr_flag_bitsILi16EEENSR_INS5_IJNSA_ILi8EEESE_EEENS5_IJSE_SB_EEEEEEEvNS4_8identityESY_S18_vS19_EENS_8epilogue10collective18CollectiveEpilogueINS1B_23Sm100TmaWarpSpecializedILi4ELi2ELi16ELb1ELb0EEEJSG_NS5_IJNSR_ISE_SB_EENSR_INSA_ILi32EEESB_EEEEESH_SI_SH_SI_NS1B_6fusion15FusionCallbacksIS1F_NS1K_17LinearCombinationISH_fSH_fLNS_15FloatRoundStyleE2EEESG_S1J_JEEENS4_5SM1004TMEM4LOAD26SM100_TMEM_LOAD_16dp256b4xESY_NSZ_INS10_ILi2ELi4ELi3EEES13_NSR_INS5_IJS14_S1H_EEENS5_IJS1H_SB_EEEEEEENS4_17SM75_U32x4_LDSM_NENS4_14SM90_TMA_STOREES1Y_NS4_17SM90_U32x4_STSM_NENS4_39AutoVectorizingCopyWithAssumedAlignmentILi128EEEEEEvvEEEEvNT_6ParamsE)
        .other          _ZN7cutlass13device_kernelINS_4gemm6kernel13GemmUniversalIN4cute5tupleIJiiiiEEENS1_10collective13CollectiveMmaINS1_35MainloopSm100TmaUmmaWarpSpecializedILi4ELi2ELi4ENS5_IJNS4_1CILi1EEESB_SB_EEEEENS5_IJNSA_ILi64EEENSA_ILi128EEESE_EEENS_10bfloat16_tENS5_IJlSB_lEEESH_SI_NS4_8TiledMMAINS4_8MMA_AtomIJNS4_20SM100_MMA_F16BF16_SSISH_SH_fLi64ELi128ELNS4_4UMMA5MajorE0ELSN_0ELNSM_7ScaleInE0ELSO_0EEEEEENS4_6LayoutISC_NS5_IJNSA_ILi0EEESS_SS_EEEEENS5_IJNS4_10UnderscoreESV_SV_EEEEENS4_13SM90_TMA_LOADENS4_14ComposedLayoutINS4_7SwizzleILi3ELi4ELi3EEENS4_18smem_ptr_flag_bitsILi16EEENSR_INS5_IJNSA_ILi8EEESE_EEENS5_IJSE_SB_EEEEEEEvNS4_8identityESY_S18_vS19_EENS_8epilogue10collective18CollectiveEpilogueINS1B_23Sm100TmaWarpSpecializedILi4ELi2ELi16ELb1ELb0EEEJSG_NS5_IJNSR_ISE_SB_EENSR_INSA_ILi32EEESB_EEEEESH_SI_SH_SI_NS1B_6fusion15FusionCallbacksIS1F_NS1K_17LinearCombinationISH_fSH_fLNS_15FloatRoundStyleE2EEESG_S1J_JEEENS4_5SM1004TMEM4LOAD26SM100_TMEM_LOAD_16dp256b4xESY_NSZ_INS10_ILi2ELi4ELi3EEES13_NSR_INS5_IJS14_S1H_EEENS5_IJS1H_SB_EEEEEEENS4_17SM75_U32x4_LDSM_NENS4_14SM90_TMA_STOREES1Y_NS4_17SM90_U32x4_STSM_NENS4_39AutoVectorizingCopyWithAssumedAlignmentILi128EEEEEEvvEEEEvNT_6ParamsE,@"STO_CUDA_ENTRY STV_DEFAULT"
_ZN7cutlass13device_kernelINS_4gemm6kernel13GemmUniversalIN4cute5tupleIJiiiiEEENS1_10collective13CollectiveMmaINS1_35MainloopSm100TmaUmmaWarpSpecializedILi4ELi2ELi4ENS5_IJNS4_1CILi1EEESB_SB_EEEEENS5_IJNSA_ILi64EEENSA_ILi128EEESE_EEENS_10bfloat16_tENS5_IJlSB_lEEESH_SI_NS4_8TiledMMAINS4_8MMA_AtomIJNS4_20SM100_MMA_F16BF16_SSISH_SH_fLi64ELi128ELNS4_4UMMA5MajorE0ELSN_0ELNSM_7ScaleInE0ELSO_0EEEEEENS4_6LayoutISC_NS5_IJNSA_ILi0EEESS_SS_EEEEENS5_IJNS4_10UnderscoreESV_SV_EEEEENS4_13SM90_TMA_LOADENS4_14ComposedLayoutINS4_7SwizzleILi3ELi4ELi3EEENS4_18smem_ptr_flag_bitsILi16EEENSR_INS5_IJNSA_ILi8EEESE_EEENS5_IJSE_SB_EEEEEEEvNS4_8identityESY_S18_vS19_EENS_8epilogue10collective18CollectiveEpilogueINS1B_23Sm100TmaWarpSpecializedILi4ELi2ELi16ELb1ELb0EEEJSG_NS5_IJNSR_ISE_SB_EENSR_INSA_ILi32EEESB_EEEEESH_SI_SH_SI_NS1B_6fusion15FusionCallbacksIS1F_NS1K_17LinearCombinationISH_fSH_fLNS_15FloatRoundStyleE2EEESG_S1J_JEEENS4_5SM1004TMEM4LOAD26SM100_TMEM_LOAD_16dp256b4xESY_NSZ_INS10_ILi2ELi4ELi3EEES13_NSR_INS5_IJS14_S1H_EEENS5_IJS1H_SB_EEEEEEENS4_17SM75_U32x4_LDSM_NENS4_14SM90_TMA_STOREES1Y_NS4_17SM90_U32x4_STSM_NENS4_39AutoVectorizingCopyWithAssumedAlignmentILi128EEEEEEvvEEEEvNT_6ParamsE:
[----:B------:R-:W1:Y:S01]  /*0000*/  LDC R1, c[0x0][0x37c] ;  /* 0x0000df00ff017b82 */ /* 0x000e620000000800 */
[----:B------:R-:W2:Y:S01]  /*0010*/  S2R R72, SR_TID.X ;  /* 0x0000000000487919 */ /* 0x000ea20000002100 */
[----:B------:R-:W3:Y:S01]  /*0020*/  LDCU.64 UR4, c[0x0][0x890] ;  /* 0x00011200ff0477ac */ /* 0x000ee20008000a00 */
[----:B------:R-:W-:Y:S02]  /*0030*/  PRMT R59, RZ, 0x7610, R59 ;  /* 0x00007610ff3b7816 */ /* 0x000fe4000000003b */
[----:B------:R-:W-:Y:S01]  /*0040*/  ELECT P5, URZ, PT ;  /* 0x0000000000ff782f */ /* 0x000fe200038a0000 */
[----:B------:R-:W4:Y:S01]  /*0050*/  LDCU.64 UR46, c[0x0][0x358] ;  /* 0x00006b00ff2e77ac */ /* 0x000f220008000a00 */
[----:B---3--:R-:W-:-:S04]  /*0060*/  UISETP.NE.U32.AND UP0, UPT, UR4, URZ, UPT ;  /* 0x000000ff0400728c */ /* 0x008fc8000bf05070 */
[----:B------:R-:W-:Y:S01]  /*0070*/  UISETP.NE.AND.EX UP0, UPT, UR5, URZ, UPT, UP0 ;  /* 0x000000ff0500728c */ /* 0x000fe2000bf05300 */
[----:B--2---:R-:W-:-:S05]  /*0080*/  SHF.R.U32.HI R65, RZ, 0x5, R72 ;  /* 0x00000005ff417819 */ /* 0x004fca0000011648 */
[----:B------:R-:W2:Y:S02]  /*0090*/  SHFL.IDX PT, R0, R65, RZ, 0x1f ;  /* 0x00001fff41007589 */ /* 0x000ea400000e0000 */
[----:B--2---:R-:W-:Y:S01]  /*00a0*/  R2UR UR8, R0 ;  /* 0x00000000000872ca */ /* 0x004fe200000e0000 */
[----:B-1--4-:R-:W-:-:S14]  /*00b0*/  BRA.U UP0, `(.L_x_0) ;  /* 0x00000001002c7547 */ /* 0x012fdc000b800000 */
[----:B------:R-:W1:Y:S02]  /*00c0*/  LDCU.64 UR6, c[0x0][0x888] ;  /* 0x00011100ff0677ac */ /* 0x000e640008000a00 */
[----:B-1----:R-:W-:-:S04]  /*00d0*/  UISETP.NE.U32.AND UP0, UPT, UR6, URZ, UPT ;  /* 0x000000ff0600728c */ /* 0x002fc8000bf05070 */
[----:B------:R-:W-:-:S09]  /*00e0*/  UISETP.NE.AND.EX UP0, UPT, UR7, URZ, UPT, UP0 ;  /* 0x000000ff0700728c */ /* 0x000fd2000bf05300 */
[----:B------:R-:W-:Y:S05]  /*00f0*/  BRA.U !UP0, `(.L_x_1) ;  /* 0x0000000108107547 */ /* 0x000fea000b800000 */
[----:B------:R-:W1:Y:S02]  /*0100*/  LDC.64 R2, c[0x0][0x888] ;  /* 0x00022200ff027b82 */ /* 0x000e640000000a00 */
[----:B-1----:R1:W5:Y:S01]  /*0110*/  LDG.E R35, desc[UR46][R2.64] ;  /* 0x0000002e02237981 */ /* 0x002362000c1e1900 */
[----:B------:R-:W-:Y:S01]  /*0120*/  HFMA2 R59, -RZ, RZ, 0, 5.9604644775390625e-08 ;  /* 0x00000001ff3b7431 */ /* 0x000fe200000001ff */
[----:B------:R-:W-:Y:S05]  /*0130*/  BRA `(.L_x_0) ;  /* 0x00000000000c7947 */ /* 0x000fea0003800000 */
.L_x_1:
[----:B------:R-:W1:Y:S01]  /*0140*/  LDCU UR6, c[0x0][0x880] ;  /* 0x00011000ff0677ac */ /* 0x000e620008000800 */
[----:B------:R-:W-:Y:S01]  /*0150*/  HFMA2 R59, -RZ, RZ, 0, 5.9604644775390625e-08 ;  /* 0x00000001ff3b7431 */ /* 0x000fe200000001ff */
[----:B-1----:R-:W-:-:S07]  /*0160*/  MOV R35, UR6 ;  /* 0x0000000600237c02 */ /* 0x002fce0008000f00 */
.L_x_0:
[----:B------:R-:W2:Y:S02]  /*0170*/  LDCU.64 UR6, c[0x0][0x8b0] ;  /* 0x00011600ff0677ac */ /* 0x000ea40008000a00 */
[----:B--2---:R-:W-:-:S04]  /*0180*/  UISETP.NE.U32.AND UP0, UPT, UR6, URZ, UPT ;  /* 0x000000ff0600728c */ /* 0x004fc8000bf05070 */
[----:B------:R-:W-:-:S09]  /*0190*/  UISETP.NE.AND.EX UP0, UPT, UR7, URZ, UPT, UP0 ;  /* 0x000000ff0700728c */ /* 0x000fd2000bf05300 */
[----:B------:R-:W-:Y:S05]  /*01a0*/  BRA.U UP0, `(.L_x_2) ;  /* 0x0000000100247547 */ /* 0x000fea000b800000 */
[----:B------:R-:W2:Y:S02]  /*01b0*/  LDCU.64 UR6, c[0x0][0x8a8] ;  /* 0x00011500ff0677ac */ /* 0x000ea40008000a00 */
[----:B--2---:R-:W-:-:S04]  /*01c0*/  UISETP.NE.U32.AND UP0, UPT, UR6, URZ, UPT ;  /* 0x000000ff0600728c */ /* 0x004fc8000bf05070 */
[----:B------:R-:W-:-:S09]  /*01d0*/  UISETP.NE.AND.EX UP0, UPT, UR7, URZ, UPT, UP0 ;  /* 0x000000ff0700728c */ /* 0x000fd2000bf05300 */
[----:B------:R-:W-:Y:S05]  /*01e0*/  BRA.U !UP0, `(.L_x_3) ;  /* 0x00000001080c7547 */ /* 0x000fea000b800000 */
[----:B-1----:R-:W1:Y:S02]  /*01f0*/  LDC.64 R2, c[0x0][0x8a8] ;  /* 0x00022a00ff027b82 */ /* 0x002e640000000a00 */
[----:B-1----:R2:W5:Y:S01]  /*0200*/  LDG.E R33, desc[UR46][R2.64] ;  /* 0x0000002e02217981 */ /* 0x002562000c1e1900 */
[----:B------:R-:W-:Y:S05]  /*0210*/  BRA `(.L_x_2) ;  /* 0x0000000000087947 */ /* 0x000fea0003800000 */
.L_x_3:
[----:B------:R-:W2:Y:S02]  /*0220*/  LDCU UR6, c[0x0][0x8a0] ;  /* 0x00011400ff0677ac */ /* 0x000ea40008000800 */
[----:B--2---:R-:W-:Y:S02]  /*0230*/  MOV R33, UR6 ;  /* 0x0000000600217c02 */ /* 0x004fe40008000f00 */
.L_x_2:
[----:B------:R-:W-:Y:S01]  /*0240*/  IMAD.U32 R0, RZ, RZ, UR8 ;  /* 0x00000008ff007e24 */ /* 0x000fe2000f8e00ff */
[----:B------:R-:W-:Y:S04]  /*0250*/  BSSY.RECONVERGENT B0, `(.L_x_4) ;  /* 0x000000c000007945 */ /* 0x000fe80003800200 */
[C---:B------:R-:W-:Y:S02]  /*0260*/  ISETP.NE.OR P1, PT, R0.reuse, 0x1, !P5 ;  /* 0x000000010000780c */ /* 0x040fe40006f25670 */
[----:B------:R-:W-:-:S11]  /*0270*/  ISETP.NE.OR P0, PT, R0, 0x3, !P5 ;  /* 0x000000030000780c */ /* 0x000fd60006f05670 */
[----:B------:R-:W-:Y:S05]  /*0280*/  @P1 BRA `(.L_x_5) ;  /* 0x0000000000201947 */ /* 0x000fea0003800000 */
[----:B------:R-:W3:Y:S02]  /*0290*/  LDCU.64 UR6, c[0x0][0x348] ;  /* 0x00006900ff0677ac */ /* 0x000ee40008000a00 */
[----:B---3--:R-:W-:Y:S02]  /*02a0*/  UIADD3 UR10, UP1, UPT, UR6, 0x80, URZ ;  /* 0x00000080060a7890 */ /* 0x008fe4000ff3e0ff */
[----:B------:R-:W-:Y:S02]  /*02b0*/  UIADD3 UR6, UP0, UPT, UR6, 0x180, URZ ;  /* 0x0000018006067890 */ /* 0x000fe4000ff1e0ff */
[----:B------:R-:W-:Y:S02]  /*02c0*/  UIADD3.X UR11, UPT, UPT, URZ, UR7, URZ, UP1, !UPT ;  /* 0x00000007ff0b7290 */ /* 0x000fe40008ffe4ff */
[----:B------:R-:W-:-:S07]  /*02d0*/  UIADD3.X UR7, UPT, UPT, URZ, UR7, URZ, UP0, !UPT ;  /* 0x00000007ff077290 */ /* 0x000fce00087fe4ff */
[----:B------:R3:W-:Y:S02]  /*02e0*/  UTMACCTL.PF [UR10] ;  /* 0x000000000a0079b9 */ /* 0x0007e40008040000 */
[----:B------:R3:W-:Y:S02]  /*02f0*/  UTMACCTL.PF [UR6] ;  /* 0x00000000060079b9 */ /* 0x0007e40008040000 */
[----:B---3--:R-:W-:Y:S01]  /*0300*/  NOP ;  /* 0x0000000000007918 */ /* 0x008fe20000000000 */
.L_x_5:
[----:B------:R-:W-:Y:S05]  /*0310*/  BSYNC.RECONVERGENT B0 ;  /* 0x0000000000007941 */ /* 0x000fea0003800200 */
.L_x_4:
[----:B------:R-:W-:Y:S04]  /*0320*/  BSSY.RECONVERGENT B0, `(.L_x_6) ;  /* 0x000000a000007945 */ /* 0x000fe80003800200 */
        /* <DEDUP_REMOVED lines=9> */
.L_x_7:
[----:B------:R-:W-:Y:S05]  /*03c0*/  BSYNC.RECONVERGENT B0 ;  /* 0x0000000000007941 */ /* 0x000fea0003800200 */
.L_x_6:
[----:B------:R-:W3:Y:S01]  /*03d0*/  LDCU.64 UR6, c[0x0][0x888] ;  /* 0x00011100ff0677ac */ /* 0x000ee20008000a00 */
[----:B------:R-:W-:Y:S02]  /*03e0*/  UISETP.EQ.U32.AND UP1, UPT, UR4, URZ, UPT ;  /* 0x000000ff0400728c */ /* 0x000fe4000bf22070 */
[----:B------:R-:W-:Y:S02]  /*03f0*/  UPLOP3.LUT UP2, UPT, UPT, UPT, UPT, 0x80, 0x8 ;  /* 0x000000000008789c */ /* 0x000fe40003f4f070 */
[----:B---3--:R-:W-:-:S04]  /*0400*/  UISETP.NE.U32.AND UP0, UPT, UR6, URZ, UPT ;  /* 0x000000ff0600728c */ /* 0x008fc8000bf05070 */
[----:B------:R-:W-:-:S04]  /*0410*/  UISETP.NE.AND.EX UP0, UPT, UR7, URZ, UPT, UP0 ;  /* 0x000000ff0700728c */ /* 0x000fc8000bf05300 */
[----:B------:R-:W-:-:S04]  /*0420*/  UISETP.EQ.OR.EX UP3, UPT, UR5, URZ, !UP0, UP1 ;  /* 0x000000ff0500728c */ /* 0x000fc8000c762710 */
[----:B------:R-:W-:-:S05]  /*0430*/  UP2UR UR50, UPR, URZ, 0x8 ;  /* 0x00000008ff327883 */ /* 0x000fca0008000000 */
[----:B------:R-:W-:Y:S07]  /*0440*/  BRA.U !UP3, `(.L_x_8) ;  /* 0x000000010b207547 */ /* 0x000fee000b800000 */
[----:B------:R-:W-:Y:S01]  /*0450*/  UISETP.NE.U32.AND UP2, UPT, UR4, URZ, UPT ;  /* 0x000000ff0400728c */ /* 0x000fe2000bf45070 */
[----:B-----5:R-:W-:Y:S01]  /*0460*/  FSETP.NEU.AND P0, PT, R35, RZ, PT ;  /* 0x000000ff2300720b */ /* 0x020fe20003f0d000 */
[----:B------:R-:W-:Y:S02]  /*0470*/  USEL UR4, URZ, 0xffffffff, UP0 ;  /* 0xffffffffff047887 */ /* 0x000fe40008000000 */
[----:B------:R-:W-:-:S10]  /*0480*/  UISETP.NE.AND.EX UP2, UPT, UR5, URZ, UPT, UP2 ;  /* 0x000000ff0500728c */ /* 0x000fd4000bf45320 */
[----:B------:R-:W-:Y:S01]  /*0490*/  VOTEU.ANY UP1, P0 ;  /* 0x0000000000ff7886 */ /* 0x000fe20000020100 */
[----:B------:R-:W-:-:S04]  /*04a0*/  @!UP2 USEL UR4, URZ, 0xffffffff, UP1 ;  /* 0xffffffffff04a887 */ /* 0x000fc80008800000 */
[----:B------:R-:W-:-:S04]  /*04b0*/  ULOP3.LUT UR4, UR4, 0x1, URZ, 0xc0, !UPT ;  /* 0x0000000104047892 */ /* 0x000fc8000f8ec0ff */
[----:B------:R-:W-:-:S11]  /*04c0*/  UISETP.NE.U32.AND UP2, UPT, UR4, 0x1, UPT ;  /* 0x000000010400788c */ /* 0x000fd6000bf45070 */
.L_x_8:
[----:B-12---:R-:W1:Y:S01]  /*04d0*/  SHFL.IDX PT, R2, R65, RZ, 0x1f ;  /* 0x00001fff41027589 */ /* 0x006e6200000e0000 */
[----:B------:R-:W-:-:S04]  /*04e0*/  UISETP.NE.AND UP1, UPT, UR8, 0x2, UPT ;  /* 0x000000020800788c */ /* 0x000fc8000bf25270 */
[----:B------:R-:W-:Y:S01]  /*04f0*/  USEL UR6, URZ, 0x1, UP1 ;  /* 0x00000001ff067887 */ /* 0x000fe20008800000 */
[----:B-1----:R-:W-:-:S13]  /*0500*/  ISETP.NE.AND P0, PT, R2, RZ, PT ;  /* 0x000000ff0200720c */ /* 0x002fda0003f05270 */
[----:B------:R-:W-:Y:S05]  /*0510*/  @P0 BRA `(.L_x_9) ;  /* 0x0000000000480947 */ /* 0x000fea0003800000 */
[----:B------:R-:W1:Y:S01]  /*0520*/  S2UR UR5, SR_CgaCtaId ;  /* 0x00000000000579c3 */ /* 0x000e620000008800 */
[----:B------:R-:W-:Y:S01]  /*0530*/  UMOV UR7, 0x400 ;  /* 0x0000040000077882 */ /* 0x000fe20000000000 */
[----:B------:R-:W-:Y:S01]  /*0540*/  UMOV UR4, 0x1 ;  /* 0x0000000100047882 */ /* 0x000fe20000000000 */
[----:B------:R-:W-:Y:S01]  /*0550*/  ELECT P0, URZ, PT ;  /* 0x0000000000ff782f */ /* 0x000fe20003800000 */
[----:B------:R-:W-:-:S04]  /*0560*/  UIADD3 UR10, UPT, UPT, -UR4, 0x100000, URZ ;  /* 0x00100000040a7890 */ /* 0x000fc8000fffe1ff */
[----:B------:R-:W-:Y:S02]  /*0570*/  USHF.L.U32 UR11, UR10, 0xb, URZ ;  /* 0x0000000b0a0b7899 */ /* 0x000fe400080006ff */
[----:B------:R-:W-:Y:S02]  /*0580*/  USHF.L.U32 UR10, UR10, 0x1, URZ ;  /* 0x000000010a0a7899 */ /* 0x000fe400080006ff */
[----:B-1----:R-:W-:Y:S01]  /*0590*/  ULEA UR5, UR5, UR7, 0x18 ;  /* 0x0000000705057291 */ /* 0x002fe2000f8ec0ff */
[----:B------:R-:W1:Y:S11]  /*05a0*/  FENCE.VIEW.ASYNC.S ;  /* 0x00000000000073c6 */ /* 0x000e760000000000 */
[----:B-1----:R1:W2:Y:S01]  /*05b0*/  SYNCS.EXCH.64 URZ, [UR5], UR10 ;  /* 0x0000000a05ff75b2 */ /* 0x0022a20008000100 */
[----:B------:R1:W3:Y:S01]  /*05c0*/  SYNCS.EXCH.64 URZ, [UR5+0x20], UR10 ;  /* 0x0000200a05ff75b2 */ /* 0x0002e20008000100 */
[----:B------:R1:W4:Y:S01]  /*05d0*/  SYNCS.EXCH.64 URZ, [UR5+0x8], UR10 ;  /* 0x0000080a05ff75b2 */ /* 0x0003220008000100 */
[----:B------:R1:W1:Y:S01]  /*05e0*/  SYNCS.EXCH.64 URZ, [UR5+0x28], UR10 ;  /* 0x0000280a05ff75b2 */ /* 0x0002620008000100 */
[----:B------:R1:W1:Y:S01]  /*05f0*/  SYNCS.EXCH.64 URZ, [UR5+0x10], UR10 ;  /* 0x0000100a05ff75b2 */ /* 0x0002620008000100 */
[----:B------:R1:W1:Y:S01]  /*0600*/  SYNCS.EXCH.64 URZ, [UR5+0x30], UR10 ;  /* 0x0000300a05ff75b2 */ /* 0x0002620008000100 */
[----:B------:R1:W1:Y:S01]  /*0610*/  SYNCS.EXCH.64 URZ, [UR5+0x18], UR10 ;  /* 0x0000180a05ff75b2 */ /* 0x0002620008000100 */
[----:B------:R1:W1:Y:S01]  /*0620*/  SYNCS.EXCH.64 URZ, [UR5+0x38], UR10 ;  /* 0x0000380a05ff75b2 */ /* 0x0002620008000100 */
[----:B------:R-:W-:Y:S01]  /*0630*/  NOP ;  /* 0x0000000000007918 */ /* 0x000fe20000000000 */
.L_x_9:
[----:B------:R-:W2:Y:S01]  /*0640*/  SHFL.IDX PT, R2, R65, RZ, 0x1f ;  /* 0x00001fff41027589 */ /* 0x000ea200000e0000 */
[----:B------:R-:W-:Y:S01]  /*0650*/  NOP ;  /* 0x0000000000007918 */ /* 0x000fe20000000000 */
[----:B--2---:R-:W-:-:S13]  /*0660*/  ISETP.NE.AND P0, PT, R2, 0x1, PT ;  /* 0x000000010200780c */ /* 0x004fda0003f05270 */
[----:B------:R-:W-:Y:S05]  /*0670*/  @P0 BRA `(.L_x_10) ;  /* 0x0000000000580947 */ /* 0x000fea0003800000 */
[----:B------:R-:W2:Y:S01]  /*0680*/  S2UR UR7, SR_CgaCtaId ;  /* 0x00000000000779c3 */ /* 0x000ea20000008800 */
[----:B------:R-:W-:Y:S01]  /*0690*/  UMOV UR9, 0x400 ;  /* 0x0000040000097882 */ /* 0x000fe20000000000 */
[----:B-1----:R-:W-:Y:S01]  /*06a0*/  UMOV UR5, 0x20 ;  /* 0x0000002000057882 */ /* 0x002fe20000000000 */
[----:B------:R-:W-:Y:S01]  /*06b0*/  UMOV UR4, 0x80 ;  /* 0x0000008000047882 */ /* 0x000fe20000000000 */
[----:B------:R-:W-:-:S04]  /*06c0*/  UIADD3 UR10, UPT, UPT, -UR5, 0x100000, URZ ;  /* 0x00100000050a7890 */ /* 0x000fc8000fffe1ff */
[----:B------:R-:W-:Y:S02]  /*06d0*/  USHF.L.U32 UR11, UR10, 0xb, URZ ;  /* 0x0000000b0a0b7899 */ /* 0x000fe400080006ff */
[----:B------:R-:W-:Y:S02]  /*06e0*/  USHF.L.U32 UR10, UR10, 0x1, URZ ;  /* 0x000000010a0a7899 */ /* 0x000fe400080006ff */
[----:B------:R-:W-:-:S04]  /*06f0*/  UIADD3 UR4, UPT, UPT, -UR4, 0x100000, URZ ;  /* 0x0010000004047890 */ /* 0x000fc8000fffe1ff */
[----:B------:R-:W-:Y:S02]  /*0700*/  USHF.L.U32 UR5, UR4, 0xb, URZ ;  /* 0x0000000b04057899 */ /* 0x000fe400080006ff */
[----:B------:R-:W-:Y:S01]  /*0710*/  USHF.L.U32 UR4, UR4, 0x1, URZ ;  /* 0x0000000104047899 */ /* 0x000fe200080006ff */
[----:B------:R-:W-:Y:S01]  /*0720*/  ELECT P0, URZ, PT ;  /* 0x0000000000ff782f */ /* 0x000fe20003800000 */
[----:B--2---:R-:W-:Y:S01]  /*0730*/  ULEA UR7, UR7, UR9, 0x18 ;  /* 0x0000000907077291 */ /* 0x004fe2000f8ec0ff */
[----:B------:R-:W1:Y:S11]  /*0740*/  FENCE.VIEW.ASYNC.S ;  /* 0x00000000000073c6 */ /* 0x000e760000000000 */
[----:B-1----:R2:W1:Y:S01]  /*0750*/  SYNCS.EXCH.64 URZ, [UR7+0x40], UR10 ;  /* 0x0000400a07ff75b2 */ /* 0x0024620008000100 */
[----:B------:R2:W1:Y:S01]  /*0760*/  SYNCS.EXCH.64 URZ, [UR7+0x60], UR4 ;  /* 0x0000600407ff75b2 */ /* 0x0004620008000100 */
[----:B------:R2:W1:Y:S01]  /*0770*/  SYNCS.EXCH.64 URZ, [UR7+0x48], UR10 ;  /* 0x0000480a07ff75b2 */ /* 0x0004620008000100 */
[----:B------:R2:W1:Y:S01]  /*0780*/  SYNCS.EXCH.64 URZ, [UR7+0x68], UR4 ;  /* 0x0000680407ff75b2 */ /* 0x0004620008000100 */
[----:B------:R2:W1:Y:S01]  /*0790*/  SYNCS.EXCH.64 URZ, [UR7+0x50], UR10 ;  /* 0x0000500a07ff75b2 */ /* 0x0004620008000100 */
[----:B------:R2:W1:Y:S01]  /*07a0*/  SYNCS.EXCH.64 URZ, [UR7+0x70], UR4 ;  /* 0x0000700407ff75b2 */ /* 0x0004620008000100 */
[----:B------:R2:W1:Y:S01]  /*07b0*/  SYNCS.EXCH.64 URZ, [UR7+0x58], UR10 ;  /* 0x0000580a07ff75b2 */ /* 0x0004620008000100 */
[----:B------:R2:W1:Y:S02]  /*07c0*/  SYNCS.EXCH.64 URZ, [UR7+0x78], UR4 ;  /* 0x0000780407ff75b2 */ /* 0x0004640008000100 */
[----:B--2---:R-:W-:Y:S01]  /*07d0*/  NOP ;  /* 0x0000000000007918 */ /* 0x004fe20000000000 */
.L_x_10:
[----:B------:R-:W2:Y:S01]  /*07e0*/  SHFL.IDX PT, R2, R65, RZ, 0x1f ;  /* 0x00001fff41027589 */ /* 0x000ea200000e0000 */
[----:B------:R-:W-:Y:S01]  /*07f0*/  NOP ;  /* 0x0000000000007918 */ /* 0x000fe20000000000 */
[----:B--2---:R-:W-:-:S13]  /*0800*/  ISETP.NE.AND P0, PT, R2, 0x3, PT ;  /* 0x000000030200780c */ /* 0x004fda0003f05270 */
[----:B------:R-:W-:Y:S05]  /*0810*/  @P0 BRA `(.L_x_11) ;  /* 0x0000000000300947 */ /* 0x000fea0003800000 */
[----:B-1----:R-:W1:Y:S01]  /*0820*/  S2UR UR5, SR_CgaCtaId ;  /* 0x00000000000579c3 */ /* 0x002e620000008800 */
        /* <DEDUP_REMOVED lines=8> */
[----:B-1----:R2:W1:Y:S01]  /*08b0*/  SYNCS.EXCH.64 URZ, [UR5+0x80], UR10 ;  /* 0x0000800a05ff75b2 */ /* 0x0024620008000100 */
[----:B------:R2:W1:Y:S02]  /*08c0*/  SYNCS.EXCH.64 URZ, [UR5+0x88], UR10 ;  /* 0x0000880a05ff75b2 */ /* 0x0004640008000100 */
[----:B--2---:R-:W-:Y:S01]  /*08d0*/  NOP ;  /* 0x0000000000007918 */ /* 0x004fe20000000000 */
.L_x_11:
[----:B------:R-:W2:Y:S01]  /*08e0*/  SHFL.IDX PT, R2, R65, RZ, 0x1f ;  /* 0x00001fff41027589 */ /* 0x000ea200000e0000 */
[----:B------:R-:W-:Y:S01]  /*08f0*/  NOP ;  /* 0x0000000000007918 */ /* 0x000fe20000000000 */
[----:B--2---:R-:W-:-:S13]  /*0900*/  ISETP.NE.AND P0, PT, R2, 0x4, PT ;  /* 0x000000040200780c */ /* 0x004fda0003f05270 */
[----:B------:R-:W-:Y:S05]  /*0910*/  @P0 BRA `(.L_x_12) ;  /* 0x00000000004c0947 */ /* 0x000fea0003800000 */
[----:B-1----:R-:W1:Y:S01]  /*0920*/  S2UR UR5, SR_CgaCtaId ;  /* 0x00000000000579c3 */ /* 0x002e620000008800 */
[----:B------:R-:W-:Y:S01]  /*0930*/  UMOV UR9, 0x100 ;  /* 0x0000010000097882 */ /* 0x000fe20000000000 */
[----:B------:R-:W-:Y:S01]  /*0940*/  UMOV UR7, 0x400 ;  /* 0x0000040000077882 */ /* 0x000fe20000000000 */
[----:B------:R-:W-:Y:S01]  /*0950*/  USEL UR9, UR9, 0xe0, UP2 ;  /* 0x000000e009097887 */ /* 0x000fe20009000000 */
[----:B------:R-:W-:Y:S01]  /*0960*/  UMOV UR4, 0x1 ;  /* 0x0000000100047882 */ /* 0x000fe20000000000 */
[----:B------:R-:W-:Y:S01]  /*0970*/  ELECT P0, URZ, PT ;  /* 0x0000000000ff782f */ /* 0x000fe20003800000 */
[----:B------:R-:W-:-:S04]  /*0980*/  UIADD3 UR10, UPT, UPT, -UR4, 0x100000, URZ ;  /* 0x00100000040a7890 */ /* 0x000fc8000fffe1ff */
[----:B------:R-:W-:Y:S02]  /*0990*/  USHF.L.U32 UR11, UR10, 0xb, URZ ;  /* 0x0000000b0a0b7899 */ /* 0x000fe400080006ff */
[----:B------:R-:W-:Y:S02]  /*09a0*/  USHF.L.U32 UR10, UR10, 0x1, URZ ;  /* 0x000000010a0a7899 */ /* 0x000fe400080006ff */
[----:B------:R-:W-:-:S04]  /*09b0*/  UIADD3 UR12, UPT, UPT, -UR9, 0x100000, URZ ;  /* 0x00100000090c7890 */ /* 0x000fc8000fffe1ff */
[----:B------:R-:W-:Y:S02]  /*09c0*/  USHF.L.U32 UR13, UR12, 0xb, URZ ;  /* 0x0000000b0c0d7899 */ /* 0x000fe400080006ff */
[----:B------:R-:W-:Y:S02]  /*09d0*/  USHF.L.U32 UR12, UR12, 0x1, URZ ;  /* 0x000000010c0c7899 */ /* 0x000fe400080006ff */
[----:B-1----:R-:W-:Y:S01]  /*09e0*/  ULEA UR5, UR5, UR7, 0x18 ;  /* 0x0000000705057291 */ /* 0x002fe2000f8ec0ff */
[----:B------:R-:W1:Y:S11]  /*09f0*/  FENCE.VIEW.ASYNC.S ;  /* 0x00000000000073c6 */ /* 0x000e760000000000 */
[----:B-1----:R2:W1:Y:S01]  /*0a00*/  SYNCS.EXCH.64 URZ, [UR5+0x90], UR10 ;  /* 0x0000900a05ff75b2 */ /* 0x0024620008000100 */
[----:B------:R2:W1:Y:S01]  /*0a10*/  SYNCS.EXCH.64 URZ, [UR5+0xa0], UR12 ;  /* 0x0000a00c05ff75b2 */ /* 0x0004620008000100 */
[----:B------:R2:W1:Y:S01]  /*0a20*/  SYNCS.EXCH.64 URZ, [UR5+0x98], UR10 ;  /* 0x0000980a05ff75b2 */ /* 0x0004620008000100 */
[----:B------:R2:W1:Y:S02]  /*0a30*/  SYNCS.EXCH.64 URZ, [UR5+0xa8], UR12 ;  /* 0x0000a80c05ff75b2 */ /* 0x0004640008000100 */
[----:B--2---:R-:W-:Y:S01]  /*0a40*/  NOP ;  /* 0x0000000000007918 */ /* 0x004fe20000000000 */
.L_x_12:
        /* <DEDUP_REMOVED lines=26> */
.L_x_13:
        /* <DEDUP_REMOVED lines=18> */
.L_x_14:
[----:B-1----:R-:W1:Y:S01]  /*0d10*/  S2UR UR5, SR_CTAID.X ;  /* 0x00000000000579c3 */ /* 0x002e620000002500 */
[----:B------:R-:W-:-:S05]  /*0d20*/  CS2R.32 R60, SR_CgaSize ;  /* 0x00000000003c7805 */ /* 0x000fca0000008a00 */
[----:B------:R-:W-:-:S05]  /*0d30*/  IMAD R60, R60, -0xa0, RZ ;  /* 0xffffff603c3c7824 */ /* 0x000fca00078e02ff */
[----:B------:R-:W-:-:S14]  /*0d40*/  R2UR UR9, R60 ;  /* 0x000000003c0972ca */ /* 0x000fdc00000e0000 */
[----:B------:R-:W2:Y:S01]  /*0d50*/  LDCU UR9, c[0x0][UR9+0x2b0] ;  /* 0x00005600090977ac */ /* 0x000ea20008000800 */
[----:B------:R-:W-:Y:S01]  /*0d60*/  NOP ;  /* 0x0000000000007918 */ /* 0x000fe20000000000 */
[----:B------:R-:W-:-:S05]  /*0d70*/  CS2R.32 R60, SR_CgaSize ;  /* 0x00000000003c7805 */ /* 0x000fca0000008a00 */
[----:B------:R-:W-:-:S05]  /*0d80*/  IMAD R60, R60, -0xa0, RZ ;  /* 0xffffff603c3c7824 */ /* 0x000fca00078e02ff */
[----:B------:R-:W-:-:S14]  /*0d90*/  R2UR UR7, R60 ;  /* 0x000000003c0772ca */ /* 0x000fdc00000e0000 */
[----:B------:R-:W3:Y:S01]  /*0da0*/  LDCU UR7, c[0x0][UR7+0x2b4] ;  /* 0x00005680070777ac */ /* 0x000ee20008000800 */
[----:B------:R-:W4:Y:S08]  /*0db0*/  S2UR UR4, SR_CTAID.Y ;  /* 0x00000000000479c3 */ /* 0x000f300000002600 */
[----:B------:R-:W3:Y:S01]  /*0dc0*/  LDC R9, c[0x0][0xb24] ;  /* 0x0002c900ff097b82 */ /* 0x000ee20000000800 */
[----:B-1----:R-:W-:-:S02]  /*0dd0*/  I2FP.F32.U32 R4, UR5 ;  /* 0x0000000500047c45 */ /* 0x002fc40008201000 */
[----:B------:R-:W-:-:S05]  /*0de0*/  CS2R.32 R5, SR_CgaSize ;  /* 0x0000000000057805 */ /* 0x000fca0000008a00 */
[----:B------:R-:W-:-:S06]  /*0df0*/  IMAD R5, R5, -0xa0, RZ ;  /* 0xffffff6005057824 */ /* 0x000fcc00078e02ff */
[----:B------:R-:W1:Y:S01]  /*0e00*/  LDC R5, c[0x0][R5+0x2a0] ;  /* 0x0000a80005057b82 */ /* 0x000e620000000800 */
[----:B------:R-:W-:Y:S01]  /*0e10*/  MOV R21, UR5 ;  /* 0x0000000500157c02 */ /* 0x000fe20008000f00 */
[----:B--2---:R-:W-:Y:S01]  /*0e20*/  FMUL R4, R4, UR9 ;  /* 0x0000000904047c20 */ /* 0x004fe20008400000 */
[----:B----4-:R-:W-:Y:S02]  /*0e30*/  I2FP.F32.U32 R2, UR4 ;  /* 0x0000000400027c45 */ /* 0x010fe40008201000 */
[----:B------:R-:W-:-:S05]  /*0e40*/  CS2R.32 R3, SR_CgaSize ;  /* 0x0000000000037805 */ /* 0x000fca0000008a00 */
[----:B------:R-:W-:-:S06]  /*0e50*/  IMAD R3, R3, -0xa0, RZ ;  /* 0xffffff6003037824 */ /* 0x000fcc00078e02ff */
[----:B------:R-:W2:Y:S01]  /*0e60*/  LDC R3, c[0x0][R3+0x2a4] ;  /* 0x0000a90003037b82 */ /* 0x000ea20000000800 */
[----:B------:R-:W4:Y:S01]  /*0e70*/  F2I.U32.TRUNC.NTZ R60, R4 ;  /* 0x00000004003c7305 */ /* 0x000f22000020f000 */
[----:B------:R-:W-:Y:S01]  /*0e80*/  MOV R20, UR4 ;  /* 0x0000000400147c02 */ /* 0x000fe20008000f00 */
[----:B---3--:R-:W-:-:S05]  /*0e90*/  FMUL R2, R2, UR7 ;  /* 0x0000000702027c20 */ /* 0x008fca0008400000 */
[----:B------:R-:W-:Y:S01]  /*0ea0*/  BAR.SYNC.DEFER_BLOCKING 0x0 ;  /* 0x0000000000007b1d */ /* 0x000fe20000010000 */
[----:B------:R-:W-:-:S05]  /*0eb0*/  ISETP.GE.AND P0, PT, R9, 0x1, PT ;  /* 0x000000010900780c */ /* 0x000fca0003f06270 */
[----:B------:R-:W3:Y:S02]  /*0ec0*/  F2I.U32.TRUNC.NTZ R58, R2 ;  /* 0x00000002003a7305 */ /* 0x000ee4000020f000 */
[----:B------:R-:W2:Y:S01]  /*0ed0*/  S2UR UR36, SR_CTAID.Z ;  /* 0x00000000002479c3 */ /* 0x000ea20000002700 */
[----:B----4-:R-:W-:-:S05]  /*0ee0*/  IADD3 R60, PT, PT, -R60, RZ, RZ ;  /* 0x000000ff3c3c7210 */ /* 0x010fca0007ffe1ff */
[----:B-1----:R-:W-:Y:S01]  /*0ef0*/  IMAD R60, R5, R60, UR5 ;  /* 0x00000005053c7e24 */ /* 0x002fe2000f8e023c */
[----:B---3--:R-:W-:-:S05]  /*0f00*/  IADD3 R58, PT, PT, -R58, RZ, RZ ;  /* 0x000000ff3a3a7210 */ /* 0x008fca0007ffe1ff */
[----:B--2---:R-:W-:Y:S01]  /*0f10*/  IMAD R58, R3, R58, UR4 ;  /* 0x00000004033a7e24 */ /* 0x004fe2000f8e023a */
[----:B------:R-:W-:Y:S06]  /*0f20*/  @!P0 BRA `(.L_x_15) ;  /* 0x0000000000b88947 */ /* 0x000fec0003800000 */
[----:B------:R-:W1:Y:S01]  /*0f30*/  LDC.64 R4, c[0x0][0xb18] ;  /* 0x0002c600ff047b82 */ /* 0x000e620000000a00 */
[----:B------:R-:W-:-:S07]  /*0f40*/  ISETP.NE.AND P0, PT, R9, 0x1, PT ;  /* 0x000000010900780c */ /* 0x000fce0003f05270 */
[----:B------:R-:W2:Y:S08]  /*0f50*/  LDC R10, c[0x0][0xb0c] ;  /* 0x0002c300ff0a7b82 */ /* 0x000eb00000000800 */
[----:B------:R-:W3:Y:S08]  /*0f60*/  LDC R11, c[0x0][0x370] ;  /* 0x0000dc00ff0b7b82 */ /* 0x000ef00000000800 */
[----:B------:R-:W4:Y:S01]  /*0f70*/  LDC R12, c[0x0][0x374] ;  /* 0x0000dd00ff0c7b82 */ /* 0x000f220000000800 */
[----:B-1----:R-:W-:-:S07]  /*0f80*/  ISETP.NE.AND P1, PT, R4, 0x1, PT ;  /* 0x000000010400780c */ /* 0x002fce0003f25270 */
[----:B------:R-:W3:Y:S01]  /*0f90*/  LDC.64 R6, c[0x0][0xb10] ;  /* 0x0002c400ff067b82 */ /* 0x000ee20000000a00 */
[----:B--2---:R-:W-:-:S07]  /*0fa0*/  ISETP.NE.AND P2, PT, R10, 0x1, PT ;  /* 0x000000010a00780c */ /* 0x004fce0003f45270 */
[----:B------:R-:W1:Y:S08]  /*0fb0*/  LDC R8, c[0x0][0xb20] ;  /* 0x0002c800ff087b82 */ /* 0x000e700000000800 */
[----:B------:R-:W2:Y:S01]  /*0fc0*/  LDC.64 R2, c[0x0][0xb28] ;  /* 0x0002ca00ff027b82 */ /* 0x000ea20000000a00 */
[----:B----4-:R-:W-:-:S04]  /*0fd0*/  IMAD.HI.U32 R13, R12, R5, RZ ;  /* 0x000000050c0d7227 */ /* 0x010fc800078e00ff */
[----:B------:R-:W-:-:S04]  /*0fe0*/  IMAD.HI.U32 R5, R20, R5, RZ ;  /* 0x0000000514057227 */ /* 0x000fc800078e00ff */
[----:B---3--:R-:W-:-:S04]  /*0ff0*/  IMAD.HI.U32 R14, R11, R6, RZ ;  /* 0x000000060b0e7227 */ /* 0x008fc800078e00ff */
[C---:B------:R-:W-:Y:S01]  /*1000*/  IMAD.HI.U32 R16, R21.reuse, R6, RZ ;  /* 0x0000000615107227 */ /* 0x040fe200078e00ff */
[-C--:B------:R-:W-:Y:S02]  /*1010*/  @P2 SHF.R.U32.HI R11, RZ, R7.reuse, R14 ;  /* 0x00000007ff0b2219 */ /* 0x080fe4000001160e */
[-C--:B-1----:R-:W-:Y:S02]  /*1020*/  @P1 SHF.R.U32.HI R12, RZ, R8.reuse, R13 ;  /* 0x00000008ff0c1219 */ /* 0x082fe4000001160d */
[----:B------:R-:W-:Y:S02]  /*1030*/  SHF.R.U32.HI R5, RZ, R8, R5 ;  /* 0x00000008ff057219 */ /* 0x000fe40000011605 */
[----:B------:R-:W-:Y:S02]  /*1040*/  SHF.R.U32.HI R16, RZ, R7, R16 ;  /* 0x00000007ff107219 */ /* 0x000fe40000011610 */
[----:B------:R-:W-:Y:S01]  /*1050*/  SEL R5, R20, R5, !P1 ;  /* 0x0000000514057207 */ /* 0x000fe20004800000 */
[----:B--2---:R-:W-:Y:S01]  /*1060*/  IMAD.HI.U32 R14, R12, R2, RZ ;  /* 0x000000020c0e7227 */ /* 0x004fe200078e00ff */
[----:B------:R-:W-:-:S02]  /*1070*/  SEL R7, R21, R16, !P2 ;  /* 0x0000001015077207 */ /* 0x000fc40005000000 */
[----:B------:R-:W-:Y:S01]  /*1080*/  IADD3 R13, PT, PT, -R5, RZ, RZ ;  /* 0x000000ff050d7210 */ /* 0x000fe20007ffe1ff */
[----:B------:R-:W-:Y:S01]  /*1090*/  IMAD.HI.U32 R6, R11, R2, RZ ;  /* 0x000000020b067227 */ /* 0x000fe200078e00ff */
[----:B------:R-:W-:-:S03]  /*10a0*/  @P0 SHF.R.U32.HI R12, RZ, R3, R14 ;  /* 0x00000003ff0c0219 */ /* 0x000fc6000001160e */
[----:B------:R-:W-:Y:S01]  /*10b0*/  IMAD R13, R4, R13, R20 ;  /* 0x0000000d040d7224 */ /* 0x000fe200078e0214 */
[----:B------:R-:W-:Y:S01]  /*10c0*/  @P0 SHF.R.U32.HI R11, RZ, R3, R6 ;  /* 0x00000003ff0b0219 */ /* 0x000fe20000011606 */
[----:B------:R-:W-:-:S04]  /*10d0*/  IMAD R12, R12, R9, RZ ;  /* 0x000000090c0c7224 */ /* 0x000fc800078e02ff */
[----:B------:R-:W-:Y:S01]  /*10e0*/  IMAD R6, R11, R9, RZ ;  /* 0x000000090b067224 */ /* 0x000fe200078e02ff */
[----:B------:R-:W-:-:S04]  /*10f0*/  ISETP.GE.AND P1, PT, R5, R12, PT ;  /* 0x0000000c0500720c */ /* 0x000fc80003f26270 */
[----:B------:R-:W-:Y:S01]  /*1100*/  ISETP.GE.OR P1, PT, R7, R6, P1 ;  /* 0x000000060700720c */ /* 0x000fe20000f26670 */
[----:B------:R-:W-:-:S05]  /*1110*/  IMAD.HI.U32 R6, R5, R2, RZ ;  /* 0x0000000205067227 */ /* 0x000fca00078e00ff */
[----:B------:R-:W-:-:S04]  /*1120*/  SHF.R.U32.HI R6, RZ, R3, R6 ;  /* 0x00000003ff067219 */ /* 0x000fc80000011606 */
[----:B------:R-:W-:-:S03]  /*1130*/  SEL R6, R5, R6, !P0 ;  /* 0x0000000605067207 */ /* 0x000fc60004000000 */
[----:B------:R-:W-:Y:S01]  /*1140*/  @!P1 IMAD.HI.U32 R8, R7, R2, RZ ;  /* 0x0000000207089227 */ /* 0x000fe200078e00ff */
[----:B------:R-:W-:-:S04]  /*1150*/  IADD3 R2, PT, PT, -R6, RZ, RZ ;  /* 0x000000ff06027210 */ /* 0x000fc80007ffe1ff */
[----:B------:R-:W-:Y:S01]  /*1160*/  @!P1 SHF.R.U32.HI R8, RZ, R3, R8 ;  /* 0x00000003ff089219 */ /* 0x000fe20000011608 */
[----:B------:R-:W-:-:S03]  /*1170*/  IMAD R2, R9, R2, R5 ;  /* 0x0000000209027224 */ /* 0x000fc600078e0205 */
[----:B------:R-:W-:-:S05]  /*1180*/  @!P1 SEL R3, R7, R8, !P0 ;  /* 0x0000000807039207 */ /* 0x000fca0004000000 */
[--C-:B------:R-:W-:Y:S02]  /*1190*/  @!P1 IMAD.IADD R6, R6, 0x1, -R3.reuse ;  /* 0x0000000106069824 */ /* 0x100fe400078e0a03 */
[----:B------:R-:W-:Y:S01]  /*11a0*/  @!P1 IMAD R3, R2, R11, R3 ;  /* 0x0000000b02039224 */ /* 0x000fe200078e0203 */
[----:B------:R-:W-:Y:S01]  /*11b0*/  IADD3 R2, PT, PT, -R7, RZ, RZ ;  /* 0x000000ff07027210 */ /* 0x000fe20007ffe1ff */
[----:B------:R-:W-:Y:S02]  /*11c0*/  @!P1 IMAD R5, R6, R9, R7 ;  /* 0x0000000906059224 */ /* 0x000fe400078e0207 */
[----:B------:R-:W-:Y:S02]  /*11d0*/  @!P1 IMAD.MOV.U32 R7, RZ, RZ, R3 ;  /* 0x000000ffff079224 */ /* 0x000fe400078e0003 */
[----:B------:R-:W-:Y:S02]  /*11e0*/  IMAD R2, R10, R2, R21 ;  /* 0x000000020a027224 */ /* 0x000fe400078e0215 */
[----:B------:R-:W-:-:S02]  /*11f0*/  IMAD R20, R5, R4, R13 ;  /* 0x0000000405147224 */ /* 0x000fc400078e020d */
[----:B------:R-:W-:Y:S02]  /*1200*/  IMAD R21, R7, R10, R2 ;  /* 0x0000000a07157224 */ /* 0x000fe400078e0202 */
.L_x_15:
[----:B------:R-:W1:Y:S01]  /*1210*/  LDCU UR4, c[0x0][0xb30] ;  /* 0x00016600ff0477ac */ /* 0x000e620008000800 */
[----:B------:R-:W2:Y:S08]  /*1220*/  S2UR UR37, SR_CgaCtaId ;  /* 0x00000000002579c3 */ /* 0x000eb00000008800 */
[----:B------:R-:W3:Y:S01]  /*1230*/  LDC R26, c[0x0][0xb24] ;  /* 0x0002c900ff1a7b82 */ /* 0x000ee20000000800 */
[----:B-1----:R-:W-:-:S09]  /*1240*/  UISETP.NE.AND UP1, UPT, UR4, 0x1, UPT ;  /* 0x000000010400788c */ /* 0x002fd2000bf25270 */
[----:B--2---:R-:W-:Y:S05]  /*1250*/  BRA.U UP1, `(.L_x_16) ;  /* 0x0000000101407547 */ /* 0x004fea000b800000 */
[----:B------:R-:W1:Y:S08]  /*1260*/  LDC.64 R4, c[0x0][0xb10] ;  /* 0x0002c400ff047b82 */ /* 0x000e700000000a00 */
[----:B------:R-:W2:Y:S08]  /*1270*/  LDC.64 R2, c[0x0][0xb18] ;  /* 0x0002c600ff027b82 */ /* 0x000eb00000000a00 */
[----:B------:R-:W4:Y:S08]  /*1280*/  LDC R6, c[0x0][0xb20] ;  /* 0x0002c800ff067b82 */ /* 0x000f300000000800 */
[----:B------:R-:W3:Y:S01]  /*1290*/  LDC R8, c[0x0][0xb0c] ;  /* 0x0002c300ff087b82 */ /* 0x000ee20000000800 */
[----:B-1----:R-:W-:-:S05]  /*12a0*/  IMAD.HI.U32 R4, R21, R4, RZ ;  /* 0x0000000415047227 */ /* 0x002fca00078e00ff */
[----:B------:R-:W-:Y:S01]  /*12b0*/  SHF.R.U32.HI R4, RZ, R5, R4 ;  /* 0x00000005ff047219 */ /* 0x000fe20000011604 */
[----:B--2---:R-:W-:Y:S01]  /*12c0*/  IMAD.HI.U32 R3, R20, R3, RZ ;  /* 0x0000000314037227 */ /* 0x004fe200078e00ff */
[----:B------:R-:W-:-:S04]  /*12d0*/  ISETP.NE.AND P0, PT, R2, 0x1, PT ;  /* 0x000000010200780c */ /* 0x000fc80003f05270 */
[----:B----4-:R-:W-:-:S04]  /*12e0*/  SHF.R.U32.HI R3, RZ, R6, R3 ;  /* 0x00000006ff037219 */ /* 0x010fc80000011603 */
[----:B------:R-:W-:Y:S02]  /*12f0*/  SEL R3, R20, R3, !P0 ;  /* 0x0000000314037207 */ /* 0x000fe40004000000 */
[----:B---3--:R-:W-:-:S04]  /*1300*/  ISETP.NE.AND P1, PT, R8, 0x1, PT ;  /* 0x000000010800780c */ /* 0x008fc80003f25270 */
[----:B------:R-:W-:-:S05]  /*1310*/  SEL R4, R21, R4, !P1 ;  /* 0x0000000415047207 */ /* 0x000fca0004800000 */
[----:B------:R-:W-:Y:S02]  /*1320*/  IMAD.IADD R5, R3, 0x1, -R4 ;  /* 0x0000000103057824 */ /* 0x000fe400078e0a04 */
[----:B------:R-:W-:Y:S02]  /*1330*/  IMAD.IADD R3, R4, 0x1, -R3 ;  /* 0x0000000104037824 */ /* 0x000fe400078e0a03 */
[----:B------:R-:W-:Y:S02]  /*1340*/  IMAD R21, R5, R8, R21 ;  /* 0x0000000805157224 */ /* 0x000fe400078e0215 */
[----:B------:R-:W-:-:S07]  /*1350*/  IMAD R20, R3, R2, R20 ;  /* 0x0000000203147224 */ /* 0x000fce00078e0214 */
.L_x_16:
[----:B------:R-:W-:Y:S01]  /*1360*/  BAR.SYNC.DEFER_BLOCKING 0x0 ;  /* 0x0000000000007b1d */ /* 0x000fe20000010000 */
[----:B------:R-:W-:Y:S01]  /*1370*/  UISETP.NE.AND UP1, UPT, UR8, 0x2, UPT ;  /* 0x000000020800788c */ /* 0x000fe2000bf25270 */
[----:B------:R-:W-:Y:S02]  /*1380*/  ISETP.NE.OR P5, PT, R0, 0x2, !P5 ;  /* 0x000000020000780c */ /* 0x000fe40006fa5670 */
[----:B------:R-:W-:-:S06]  /*1390*/  LOP3.LUT R2, R72, 0x1f, RZ, 0xc0, !PT ;  /* 0x0000001f48027812 */ /* 0x000fcc00078ec0ff */
[----:B------:R-:W-:Y:S05]  /*13a0*/  BRA.U UP1, `(.L_x_17) ;  /* 0x0000001101607547 */ /* 0x000fea000b800000 */
[----:B------:R-:W1:Y:S01]  /*13b0*/  LDCU UR13, c[0x0][0x38c] ;  /* 0x00007180ff0d77ac */ /* 0x000e620008000800 */
[----:B------:R-:W2:Y:S01]  /*13c0*/  LDC R9, c[0x0][0x370] ;  /* 0x0000dc00ff097b82 */ /* 0x000ea20000000800 */
[----:B------:R-:W-:Y:S01]  /*13d0*/  PLOP3.LUT P1, PT, PT, PT, UP2, 0x80, 0x8 ;  /* 0x000000000008781c */ /* 0x000fe20003f2f028 */
[----:B------:R-:W-:Y:S01]  /*13e0*/  HFMA2 R12, -RZ, RZ, 0, 0 ;  /* 0x00000000ff0c7431 */ /* 0x000fe200000001ff */
[----:B------:R-:W-:Y:S01]  /*13f0*/  ISETP.EQ.OR P4, PT, R2, RZ, P5 ;  /* 0x000000ff0200720c */ /* 0x000fe20002f82670 */
[----:B------:R-:W-:Y:S01]  /*1400*/  IMAD.MOV.U32 R15, RZ, RZ, 0x1 ;  /* 0x00000001ff0f7424 */ /* 0x000fe200078e00ff */
[----:B------:R-:W-:Y:S01]  /*1410*/  PLOP3.LUT P1, PT, P1, PT, PT, 0x8, 0x80 ;  /* 0x000000000080781c */ /* 0x000fe20000f2e170 */
[----:B------:R-:W-:Y:S01]  /*1420*/  IMAD.MOV.U32 R14, RZ, RZ, RZ ;  /* 0x000000ffff0e7224 */ /* 0x000fe200078e00ff */
[----:B------:R-:W-:Y:S01]  /*1430*/  MOV R8, 0x1 ;  /* 0x0000000100087802 */ /* 0x000fe20000000f00 */
[----:B------:R-:W4:Y:S01]  /*1440*/  LDC R0, c[0x0][0x374] ;  /* 0x0000dd00ff007b82 */ /* 0x000f220000000800 */
[----:B------:R-:W-:Y:S01]  /*1450*/  IMAD.MOV.U32 R10, RZ, RZ, RZ ;  /* 0x000000ffff0a7224 */ /* 0x000fe200078e00ff */
[----:B------:R-:W2:Y:S01]  /*1460*/  LDCU.64 UR22, c[0x0][0x348] ;  /* 0x00006900ff1677ac */ /* 0x000ea20008000a00 */
[----:B------:R-:W-:Y:S01]  /*1470*/  UMOV UR6, URZ ;  /* 0x000000ff00067c82 */ /* 0x000fe20008000000 */
[----:B-1----:R-:W-:-:S04]  /*1480*/  UIADD3 UR5, UPT, UPT, UR13, 0x3f, URZ ;  /* 0x0000003f0d057890 */ /* 0x002fc8000fffe0ff */
[----:B------:R-:W-:-:S04]  /*1490*/  USHF.R.S32.HI UR4, URZ, 0x1f, UR5 ;  /* 0x0000001fff047899 */ /* 0x000fc80008011405 */
[----:B------:R-:W-:-:S04]  /*14a0*/  ULEA.HI UR4, UR4, UR5, URZ, 0x6 ;  /* 0x0000000504047291 */ /* 0x000fc8000f8f30ff */
[----:B------:R-:W-:Y:S02]  /*14b0*/  USHF.R.S32.HI UR15, URZ, 0x6, UR4 ;  /* 0x00000006ff0f7899 */ /* 0x000fe40008011404 */
[----:B------:R-:W-:Y:S02]  /*14c0*/  UIADD3 UR4, UPT, UPT, UR13, -0x1, URZ ;  /* 0xffffffff0d047890 */ /* 0x000fe4000fffe0ff */
[----:B------:R-:W-:Y:S02]  /*14d0*/  UISETP.LT.U32.AND UP0, UPT, UR15, 0x4, UPT ;  /* 0x000000040f00788c */ /* 0x000fe4000bf01070 */
[----:B------:R-:W-:Y:S02]  /*14e0*/  UISETP.GE.U32.AND UP1, UPT, UR4, -0x7f, UPT ;  /* 0xffffff810400788c */ /* 0x000fe4000bf26070 */
[----:B------:R-:W-:Y:S02]  /*14f0*/  USEL UR14, UR15, 0x4, UP0 ;  /* 0x000000040f0e7887 */ /* 0x000fe40008000000 */
[----:B------:R-:W-:-:S02]  /*1500*/  UIADD3 UR13, UPT, UPT, UR13, 0x7e, URZ ;  /* 0x0000007e0d0d7890 */ /* 0x000fc4000fffe0ff */
[----:B------:R-:W-:Y:S02]  /*1510*/  UIADD3 UR5, UPT, UPT, UR14, -0x1, URZ ;  /* 0xffffffff0e057890 */ /* 0x000fe4000fffe0ff */
[----:B------:R-:W-:-:S03]  /*1520*/  UIADD3 UR7, UPT, UPT, UR15, -UR14, URZ ;  /* 0x8000000e0f077290 */ /* 0x000fc6000fffe0ff */
[----:B------:R-:W-:-:S04]  /*1530*/  @UP1 UIADD3 UR5, UPT, UPT, UR14, URZ, URZ ;  /* 0x000000ff0e051290 */ /* 0x000fc8000fffe0ff */
[----:B--2---:R-:W-:-:S12]  /*1540*/  UIADD3 UR5, UPT, UPT, UR5, 0x1, URZ ;  /* 0x0000000105057890 */ /* 0x004fd8000fffe0ff */
.L_x_35:
[----:B------:R-:W-:Y:S01]  /*1550*/  UISETP.NE.AND UP0, UPT, UR37, URZ, UPT ;  /* 0x000000ff2500728c */ /* 0x000fe2000bf05270 */
[----:B------:R-:W1:Y:S08]  /*1560*/  S2UR UR37, SR_CgaCtaId ;  /* 0x00000000002579c3 */ /* 0x000e700000008800 */
[----:B------:R-:W-:Y:S05]  /*1570*/  BRA.U UP0, `(.L_x_18) ;  /* 0x0000000100347547 */ /* 0x000fea000b800000 */
[----:B------:R-:W2:Y:S01]  /*1580*/  S2R R2, SR_CgaCtaId ;  /* 0x0000000000027919 */ /* 0x000ea20000008800 */
[----:B------:R-:W-:-:S04]  /*1590*/  MOV R3, 0x400 ;  /* 0x0000040000037802 */ /* 0x000fc80000000f00 */
[----:B--2---:R-:W-:Y:S02]  /*15a0*/  LEA R3, R2, R3, 0x18 ;  /* 0x0000000302037211 */ /* 0x004fe400078ec0ff */
[----:B------:R-:W-:-:S03]  /*15b0*/  SHF.L.U32 R2, R8, 0x1f, RZ ;  /* 0x0000001f08027819 */ /* 0x000fc600000006ff */
[----:B------:R-:W-:-:S04]  /*15c0*/  IMAD R3, R10, 0x8, R3 ;  /* 0x000000080a037824 */ /* 0x000fc800078e0203 */
[----:B------:R-:W2:Y:S02]  /*15d0*/  SYNCS.PHASECHK.TRANS64.TRYWAIT P0, [R3+URZ+0x100], R2 ;  /* 0x00010002030075a7 */ /* 0x000ea400080011ff */
[----:B--2---:R-:W-:Y:S05]  /*15e0*/  @!P0 BRA `(.L_x_19) ;  /* 0x00000068001c8947 */ /* 0x004fea0003800000 */
.L_x_131:
[----:B------:R-:W-:Y:S01]  /*15f0*/  VIADD R10, R10, 0x1 ;  /* 0x000000010a0a7836 */ /* 0x000fe20000000000 */
[----:B------:R2:W-:Y:S04]  /*1600*/  SYNCS.ARRIVE.TRANS64.A1T0 RZ, [R3+URZ+0xf0], RZ ;  /* 0x0000f0ff03ff79a7 */ /* 0x0005e800081000ff */
[----:B------:R-:W-:-:S04]  /*1610*/  ISETP.NE.AND P0, PT, R10, 0x2, PT ;  /* 0x000000020a00780c */ /* 0x000fc80003f05270 */
[----:B------:R-:W-:Y:S02]  /*1620*/  SEL R10, R10, RZ, P0 ;  /* 0x000000ff0a0a7207 */ /* 0x000fe40000000000 */
[----:B--2---:R-:W-:-:S04]  /*1630*/  SEL R3, RZ, 0x1, P0 ;  /* 0x00000001ff037807 */ /* 0x004fc80000000000 */
[----:B------:R-:W-:-:S07]  /*1640*/  LOP3.LUT R8, R8, R3, RZ, 0x3c, !PT ;  /* 0x0000000308087212 */ /* 0x000fce00078e3cff */
.L_x_18:
[----:B------:R-:W-:Y:S01]  /*1650*/  UMOV UR4, 0x400 ;  /* 0x0000040000047882 */ /* 0x000fe20000000000 */
[----:B------:R-:W-:Y:S01]  /*1660*/  SHF.L.U32 R2, R15, 0x1f, RZ ;  /* 0x0000001f0f027819 */ /* 0x000fe200000006ff */
[----:B-1----:R-:W-:Y:S01]  /*1670*/  ULEA UR4, UR37, UR4, 0x18 ;  /* 0x0000000425047291 */ /* 0x002fe2000f8ec0ff */
[----:B------:R-:W-:Y:S01]  /*1680*/  R2UR UR35, R21 ;  /* 0x00000000152372ca */ /* 0x000fe200000e0000 */
[----:B------:R-:W-:Y:S01]  /*1690*/  UISETP.GE.U32.AND UP0, UPT, UR13, 0x7f, UPT ;  /* 0x0000007f0d00788c */ /* 0x000fe2000bf06070 */
[----:B------:R-:W-:Y:S01]  /*16a0*/  R2UR UR11, R20 ;  /* 0x00000000140b72ca */ /* 0x000fe200000e0000 */
[----:B------:R-:W-:Y:S01]  /*16b0*/  ULEA UR8, UR6, UR4, 0x3 ;  /* 0x0000000406087291 */ /* 0x000fe2000f8e18ff */
[----:B------:R-:W-:-:S08]  /*16c0*/  UMOV UR24, URZ ;  /* 0x000000ff00187c82 */ /* 0x000fd00008000000 */
[----:B------:R1:W2:Y:S01]  /*16d0*/  SYNCS.PHASECHK.TRANS64.TRYWAIT P0, [UR8+0x20], R2 ;  /* 0x00002002ff0075a7 */ /* 0x0002a20008001108 */
[----:B------:R-:W-:Y:S02]  /*16e0*/  USHF.L.U32 UR35, UR35, 0x6, URZ ;  /* 0x0000000623237899 */ /* 0x000fe400080006ff */
[----:B------:R-:W-:Y:S01]  /*16f0*/  USHF.L.U32 UR11, UR11, 0x7, URZ ;  /* 0x000000070b0b7899 */ /* 0x000fe200080006ff */
[----:B------:R-:W-:Y:S11]  /*1700*/  BRA.U !UP0, `(.L_x_20) ;  /* 0x0000000108a87547 */ /* 0x000ff6000b800000 */
[----:B------:R-:W-:Y:S01]  /*1710*/  UMOV UR16, URZ ;  /* 0x000000ff00107c82 */ /* 0x000fe20008000000 */
[----:B------:R-:W-:-:S05]  /*1720*/  UMOV UR17, UR6 ;  /* 0x0000000600117c82 */ /* 0x000fca0008000000 */
.L_x_25:
[----:B-1----:R-:W-:Y:S01]  /*1730*/  ULEA UR33, UR17, UR4, 0x3 ;  /* 0x0000000411217291 */ /* 0x002fe2000f8e18ff */
[----:B--2---:R-:W-:Y:S01]  /*1740*/  @!P5 MOV R3, 0x6000 ;  /* 0x000060000003d802 */ /* 0x004fe20000000f00 */
[----:B--2---:R-:W-:Y:S10]  /*1750*/  @P0 BRA `(.L_x_21) ;  /* 0x00000000000c0947 */ /* 0x004ff40003800000 */
[----:B------:R-:W-:-:S04]  /*1760*/  SHF.L.U32 R5, R15, 0x1f, RZ ;  /* 0x0000001f0f057819 */ /* 0x000fc800000006ff */
[----:B------:R-:W2:Y:S02]  /*1770*/  SYNCS.PHASECHK.TRANS64.TRYWAIT P0, [UR33+0x20], R5 ;  /* 0x00002005ff0075a7 */ /* 0x000ea40008001121 */
[----:B--2---:R-:W-:Y:S05]  /*1780*/  @!P0 BRA `(.L_x_22) ;  /* 0x0000006400c88947 */ /* 0x004fea0003800000 */
.L_x_21:
[----:B------:R2:W-:Y:S01]  /*1790*/  @!P5 SYNCS.ARRIVE.TRANS64 RZ, [UR33], R3 ;  /* 0x00000003ffffd9a7 */ /* 0x0005e20008000021 */
[----:B------:R-:W-:Y:S04]  /*17a0*/  BSSY.RECONVERGENT B0, `(.L_x_23) ;  /* 0x0000003000007945 */ /* 0x000fe80003800200 */
[----:B------:R-:W-:Y:S05]  /*17b0*/  @P4 BRA `(.L_x_24) ;  /* 0x0000000000044947 */ /* 0x000fea0003800000 */
[----:B------:R-:W-:Y:S05]  /*17c0*/  BPT.TRAP 0x1 ;  /* 0x000000040000795c */ /* 0x000fea0000300000 */
.L_x_24:
[----:B------:R-:W-:Y:S05]  /*17d0*/  BSYNC.RECONVERGENT B0 ;  /* 0x0000000000007941 */ /* 0x000fea0003800200 */
.L_x_23:
[----:B------:R-:W-:Y:S02]  /*17e0*/  UIADD3 UR6, UPT, UPT, UR17, 0x1, URZ ;  /* 0x0000000111067890 */ /* 0x000fe4000fffe0ff */
[----:B------:R-:W-:Y:S02]  /*17f0*/  ULEA UR32, UR17, UR4, 0xd ;  /* 0x0000000411207291 */ /* 0x000fe4000f8e68ff */
[----:B------:R-:W-:Y:S02]  /*1800*/  UISETP.NE.AND UP0, UPT, UR6, 0x4, UPT ;  /* 0x000000040600788c */ /* 0x000fe4000bf05270 */
[----:B------:R-:W-:Y:S02]  /*1810*/  UIADD3 UR26, UP1, UPT, UR22, 0x80, URZ ;  /* 0x00000080161a7890 */ /* 0x000fe4000ff3e0ff */
[----:B------:R-:W-:Y:S02]  /*1820*/  USEL UR9, URZ, 0x1, UP0 ;  /* 0x00000001ff097887 */ /* 0x000fe40008000000 */
[----:B------:R-:W-:-:S02]  /*1830*/  USEL UR6, UR6, URZ, UP0 ;  /* 0x000000ff06067287 */ /* 0x000fc40008000000 */
[----:B------:R-:W-:Y:S02]  /*1840*/  UIADD3 UR20, UP0, UPT, UR22, 0x180, URZ ;  /* 0x0000018016147890 */ /* 0x000fe4000ff1e0ff */
[----:B------:R-:W-:Y:S01]  /*1850*/  ULEA UR8, UR6, UR4, 0x3 ;  /* 0x0000000406087291 */ /* 0x000fe2000f8e18ff */
[----:B------:R-:W-:Y:S01]  /*1860*/  LOP3.LUT R15, R15, UR9, RZ, 0x3c, !PT ;  /* 0x000000090f0f7c12 */ /* 0x000fe2000f8e3cff */
[----:B------:R-:W-:Y:S02]  /*1870*/  USHF.L.U32 UR34, UR16, 0x6, URZ ;  /* 0x0000000610227899 */ /* 0x000fe400080006ff */
[----:B------:R-:W-:Y:S01]  /*1880*/  UIADD3.X UR27, UPT, UPT, URZ, UR23, URZ, UP1, !UPT ;  /* 0x00000017ff1b7290 */ /* 0x000fe20008ffe4ff */
[----:B-1----:R-:W-:Y:S01]  /*1890*/  SHF.L.U32 R2, R15, 0x1f, RZ ;  /* 0x0000001f0f027819 */ /* 0x002fe200000006ff */
[----:B------:R-:W-:Y:S02]  /*18a0*/  UIADD3 UR32, UPT, UPT, UR32, 0x4400, URZ ;  /* 0x0000440020207890 */ /* 0x000fe4000fffe0ff */
[----:B------:R-:W-:Y:S01]  /*18b0*/  UIADD3.X UR21, UPT, UPT, URZ, UR23, URZ, UP0, !UPT ;  /* 0x00000017ff157290 */ /* 0x000fe200087fe4ff */
[----:B------:R1:W1:Y:S01]  /*18c0*/  SYNCS.PHASECHK.TRANS64.TRYWAIT P0, [UR8+0x20], R2 ;  /* 0x00002002ff0075a7 */ /* 0x0002620008001108 */
[----:B------:R-:W-:Y:S01]  /*18d0*/  ULEA UR8, UR17, UR4, 0xe ;  /* 0x0000000411087291 */ /* 0x000fe2000f8e70ff */
[----:B------:R-:W-:Y:S01]  /*18e0*/  UMOV UR18, 0x0 ;  /* 0x0000000000127882 */ /* 0x000fe20000000000 */
[----:B------:R-:W-:-:S02]  /*18f0*/  UMOV UR19, 0x10000000 ;  /* 0x1000000000137882 */ /* 0x000fc40000000000 */
[----:B------:R-:W-:Y:S01]  /*1900*/  UIADD3 UR8, UPT, UPT, UR8, 0xc400, URZ ;  /* 0x0000c40008087890 */ /* 0x000fe2000fffe0ff */
[----:B------:R1:W-:Y:S01]  /*1910*/  UTMALDG.3D [UR32], [UR26], desc[UR18] ;  /* 0x000012201a0075b4 */ /* 0x0003e20008011000 */
[----:B------:R-:W-:Y:S01]  /*1920*/  UMOV UR12, UR36 ;  /* 0x00000024000c7c82 */ /* 0x000fe20008000000 */
[----:B------:R-:W-:Y:S01]  /*1930*/  UMOV UR9, UR33 ;  /* 0x0000002100097c82 */ /* 0x000fe20008000000 */
[----:B------:R-:W-:Y:S01]  /*1940*/  UMOV UR10, UR34 ;  /* 0x00000022000a7c82 */ /* 0x000fe20008000000 */
[----:B------:R-:W-:Y:S01]  /*1950*/  UIADD3 UR16, UPT, UPT, UR16, 0x1, URZ ;  /* 0x0000000110107890 */ /* 0x000fe2000fffe0ff */
[----:B------:R-:W-:Y:S01]  /*1960*/  UMOV UR24, UR5 ;  /* 0x0000000500187c82 */ /* 0x000fe20008000000 */
[----:B------:R-:W-:Y:S02]  /*1970*/  UMOV UR17, UR6 ;  /* 0x0000000600117c82 */ /* 0x000fe40008000000 */
[----:B------:R1:W-:Y:S01]  /*1980*/  UTMALDG.3D [UR8], [UR20], desc[UR18] ;  /* 0x00001208140075b4 */ /* 0x0003e20008011000 */
[----:B------:R-:W-:-:S09]  /*1990*/  UISETP.NE.AND UP0, UPT, UR16, UR5, UPT ;  /* 0x000000051000728c */ /* 0x000fd2000bf05270 */
[----:B------:R-:W-:Y:S05]  /*19a0*/  BRA.U UP0, `(.L_x_25) ;  /* 0xfffffffd00607547 */ /* 0x000fea000b83ffff */
.L_x_20:
[----:B-1----:R-:W-:Y:S01]  /*19b0*/  ULEA UR8, UR6, UR4, 0x3 ;  /* 0x0000000406087291 */ /* 0x002fe2000f8e18ff */
[----:B------:R-:W-:Y:S01]  /*19c0*/  SHF.L.U32 R2, R15, 0x1f, RZ ;  /* 0x0000001f0f027819 */ /* 0x000fe200000006ff */
[----:B------:R-:W-:Y:S01]  /*19d0*/  @!P1 SYNCS.ARRIVE.TRANS64.A1T0 RZ, [UR4+0x88], RZ ;  /* 0x000088ffffff99a7 */ /* 0x000fe20008100004 */
[----:B------:R-:W-:-:S06]  /*19e0*/  UISETP.GT.AND UP0, UPT, UR15, UR14, UPT ;  /* 0x0000000e0f00728c */ /* 0x000fcc000bf04270 */
[----:B--2---:R1:W2:Y:S03]  /*19f0*/  SYNCS.PHASECHK.TRANS64.TRYWAIT P0, [UR8+0x20], R2 ;  /* 0x00002002ff0075a7 */ /* 0x0042a60008001108 */
[----:B------:R-:W-:Y:S05]  /*1a00*/  BRA.U !UP0, `(.L_x_26) ;  /* 0x0000000108ac7547 */ /* 0x000fea000b800000 */
[----:B------:R-:W-:Y:S01]  /*1a10*/  UIADD3 UR21, UPT, UPT, UR7, UR24, URZ ;  /* 0x0000001807157290 */ /* 0x000fe2000fffe0ff */
[----:B------:R-:W-:-:S11]  /*1a20*/  UMOV UR25, UR6 ;  /* 0x0000000600197c82 */ /* 0x000fd60008000000 */
.L_x_31:
[----:B-1----:R-:W-:Y:S01]  /*1a30*/  ULEA UR17, UR25, UR4, 0x3 ;  /* 0x0000000419117291 */ /* 0x002fe2000f8e18ff */
[----:B--2---:R-:W-:Y:S01]  /*1a40*/  @!P5 MOV R3, 0x6000 ;  /* 0x000060000003d802 */ /* 0x004fe20000000f00 */
[----:B--2---:R-:W-:Y:S10]  /*1a50*/  @P0 BRA `(.L_x_27) ;  /* 0x00000000000c0947 */ /* 0x004ff40003800000 */
[----:B------:R-:W-:-:S04]  /*1a60*/  SHF.L.U32 R5, R15, 0x1f, RZ ;  /* 0x0000001f0f057819 */ /* 0x000fc800000006ff */
[----:B------:R-:W2:Y:S02]  /*1a70*/  SYNCS.PHASECHK.TRANS64.TRYWAIT P0, [UR17+0x20], R5 ;  /* 0x00002005ff0075a7 */ /* 0x000ea40008001111 */
[----:B--2---:R-:W-:Y:S05]  /*1a80*/  @!P0 BRA `(.L_x_28) ;  /* 0x0000006400208947 */ /* 0x004fea0003800000 */
.L_x_27:
[----:B------:R2:W-:Y:S01]  /*1a90*/  @!P5 SYNCS.ARRIVE.TRANS64 RZ, [UR17], R3 ;  /* 0x00000003ffffd9a7 */ /* 0x0005e20008000011 */
[----:B------:R-:W-:Y:S04]  /*1aa0*/  BSSY.RECONVERGENT B0, `(.L_x_29) ;  /* 0x0000003000007945 */ /* 0x000fe80003800200 */
[----:B------:R-:W-:Y:S05]  /*1ab0*/  @P4 BRA `(.L_x_30) ;  /* 0x0000000000044947 */ /* 0x000fea0003800000 */
[----:B------:R-:W-:Y:S05]  /*1ac0*/  BPT.TRAP 0x1 ;  /* 0x000000040000795c */ /* 0x000fea0000300000 */
.L_x_30:
[----:B------:R-:W-:Y:S05]  /*1ad0*/  BSYNC.RECONVERGENT B0 ;  /* 0x0000000000007941 */ /* 0x000fea0003800200 */
.L_x_29:
        /* <DEDUP_REMOVED lines=10> */
[----:B------:R-:W-:Y:S01]  /*1b80*/  UIADD3 UR16, UPT, UPT, UR16, 0x4400, URZ ;  /* 0x0000440010107890 */ /* 0x000fe2000fffe0ff */
[----:B-1----:R-:W-:Y:S01]  /*1b90*/  SHF.L.U32 R2, R15, 0x1f, RZ ;  /* 0x0000001f0f027819 */ /* 0x002fe200000006ff */
[----:B------:R-:W-:Y:S02]  /*1ba0*/  UIADD3.X UR31, UPT, UPT, URZ, UR23, URZ, UP1, !UPT ;  /* 0x00000017ff1f7290 */ /* 0x000fe40008ffe4ff */
[----:B------:R-:W-:Y:S01]  /*1bb0*/  UIADD3.X UR29, UPT, UPT, URZ, UR23, URZ, UP0, !UPT ;  /* 0x00000017ff1d7290 */ /* 0x000fe200087fe4ff */
[----:B------:R1:W1:Y:S01]  /*1bc0*/  SYNCS.PHASECHK.TRANS64.TRYWAIT P0, [UR8+0x20], R2 ;  /* 0x00002002ff0075a7 */ /* 0x0002620008001108 */
[----:B------:R-:W-:Y:S01]  /*1bd0*/  ULEA UR8, UR25, UR4, 0xe ;  /* 0x0000000419087291 */ /* 0x000fe2000f8e70ff */
[----:B------:R-:W-:Y:S01]  /*1be0*/  UMOV UR26, 0x0 ;  /* 0x00000000001a7882 */ /* 0x000fe20000000000 */
[----:B------:R-:W-:-:S02]  /*1bf0*/  UMOV UR27, 0x10000000 ;  /* 0x10000000001b7882 */ /* 0x000fc40000000000 */
[----:B------:R-:W-:Y:S01]  /*1c00*/  UIADD3 UR8, UPT, UPT, UR8, 0xc400, URZ ;  /* 0x0000c40008087890 */ /* 0x000fe2000fffe0ff */
[----:B------:R-:W-:Y:S01]  /*1c10*/  UMOV UR19, UR35 ;  /* 0x0000002300137c82 */ /* 0x000fe20008000000 */
[----:B------:R-:W-:Y:S01]  /*1c20*/  UMOV UR20, UR36 ;  /* 0x0000002400147c82 */ /* 0x000fe20008000000 */
[----:B------:R-:W-:Y:S01]  /*1c30*/  UMOV UR12, UR36 ;  /* 0x00000024000c7c82 */ /* 0x000fe20008000000 */
[----:B------:R-:W-:Y:S01]  /*1c40*/  UMOV UR9, UR17 ;  /* 0x0000001100097c82 */ /* 0x000fe20008000000 */
[----:B------:R-:W-:Y:S01]  /*1c50*/  UMOV UR10, UR18 ;  /* 0x00000012000a7c82 */ /* 0x000fe20008000000 */
[----:B------:R1:W-:Y:S01]  /*1c60*/  UTMALDG.3D [UR16], [UR30], desc[UR26] ;  /* 0x00001a101e0075b4 */ /* 0x0003e20008011000 */
[----:B------:R-:W-:Y:S01]  /*1c70*/  UIADD3 UR24, UPT, UPT, UR24, 0x1, URZ ;  /* 0x0000000118187890 */ /* 0x000fe2000fffe0ff */
[----:B------:R-:W-:-:S03]  /*1c80*/  UMOV UR25, UR6 ;  /* 0x0000000600197c82 */ /* 0x000fc60008000000 */
[----:B------:R-:W-:Y:S01]  /*1c90*/  UISETP.NE.AND UP0, UPT, UR24, UR21, UPT ;  /* 0x000000151800728c */ /* 0x000fe2000bf05270 */
[----:B------:R1:W-:Y:S08]  /*1ca0*/  UTMALDG.3D [UR8], [UR28], desc[UR26] ;  /* 0x00001a081c0075b4 */ /* 0x0003f00008011000 */
[----:B------:R-:W-:Y:S05]  /*1cb0*/  BRA.U UP0, `(.L_x_31) ;  /* 0xfffffffd005c7547 */ /* 0x000fea000b83ffff */
.L_x_26:
[----:B-1----:R-:W-:Y:S01]  /*1cc0*/  LEA R2, R14, UR4, 0x3 ;  /* 0x000000040e027c11 */ /* 0x002fe2000f8e18ff */
[----:B------:R-:W-:Y:S01]  /*1cd0*/  NOP ;  /* 0x0000000000007918 */ /* 0x000fe20000000000 */
[----:B--2---:R-:W-:Y:S02]  /*1ce0*/  SHF.L.U32 R3, R12, 0x1f, RZ ;  /* 0x0000001f0c037819 */ /* 0x004fe400000006ff */
[----:B------:R-:W-:Y:S02]  /*1cf0*/  LEA R4, R14, UR4, 0x4 ;  /* 0x000000040e047c11 */ /* 0x000fe4000f8e20ff */
[----:B------:R-:W1:Y:S02]  /*1d00*/  SYNCS.PHASECHK.TRANS64.TRYWAIT P0, [R2+URZ+0x90], R3 ;  /* 0x00009003020075a7 */ /* 0x000e6400080011ff */
[----:B-1----:R-:W-:Y:S05]  /*1d10*/  @!P0 BRA `(.L_x_32) ;  /* 0x0000006000948947 */ /* 0x002fea0003800000 */
.L_x_134:
[----:B------:R-:W2:Y:S01]  /*1d20*/  LDS.128 R4, [R4+0x120] ;  /* 0x0001200004047984 */ /* 0x000ea20000000c00 */
[----:B---3--:R-:W-:Y:S01]  /*1d30*/  ISETP.GE.AND P0, PT, R26, 0x1, PT ;  /* 0x000000011a00780c */ /* 0x008fe20003f06270 */
[----:B-1----:R-:W-:Y:S01]  /*1d40*/  VIADD R2, R2, 0xa0 ;  /* 0x000000a002027836 */ /* 0x002fe20000000000 */
[----:B------:R-:W-:Y:S01]  /*1d50*/  @!PT LDS RZ, [RZ] ;  /* 0x00000000fffff984 */ /* 0x000fe20000000800 */
[----:B------:R-:W-:Y:S01]  /*1d60*/  @!PT LDS RZ, [RZ] ;  /* 0x00000000fffff984 */ /* 0x000fe20000000800 */
[----:B------:R-:W-:Y:S01]  /*1d70*/  @!PT LDS RZ, [RZ] ;  /* 0x00000000fffff984 */ /* 0x000fe20000000800 */
[----:B------:R-:W-:Y:S01]  /*1d80*/  @!PT LDS RZ, [RZ] ;  /* 0x00000000fffff984 */ /* 0x000fe20000000800 */
[----:B------:R1:W-:Y:S06]  /*1d90*/  MEMBAR.ALL.CTA ;  /* 0x0000000000007992 */ /* 0x0003ec0000008000 */
[----:B-1----:R-:W1:Y:S01]  /*1da0*/  FENCE.VIEW.ASYNC.S ;  /* 0x00000000000073c6 */ /* 0x002e620000000000 */
[----:B------:R-:W-:-:S04]  /*1db0*/  PRMT R2, RZ, 0x654, R2 ;  /* 0x00000654ff027816 */ /* 0x000fc80000000002 */
[----:B-1----:R1:W-:Y:S01]  /*1dc0*/  SYNCS.ARRIVE.TRANS64.RED.A1T0 RZ, [R2+URZ], RZ ;  /* 0x000000ff02ff79a7 */ /* 0x0023e200081004ff */
[----:B--2---:R-:W-:-:S13]  /*1dd0*/  LOP3.LUT P2, RZ, R6, 0x1, RZ, 0xc0, !PT ;  /* 0x0000000106ff7812 */ /* 0x004fda000784c0ff */
[----:B------:R-:W-:Y:S01]  /*1de0*/  @P2 SHF.R.U32.HI R3, RZ, 0x10, R5 ;  /* 0x00000010ff032819 */ /* 0x000fe20000011605 */
[----:B------:R-:W-:Y:S01]  /*1df0*/  VOTEU.ANY UP0, P2 ;  /* 0x0000000000ff7886 */ /* 0x000fe20001000100 */
[----:B------:R-:W-:Y:S02]  /*1e00*/  @P2 MOV R13, R4 ;  /* 0x00000004000d2202 */ /* 0x000fe40000000f00 */
[----:B------:R-:W-:Y:S02]  /*1e10*/  @P2 R2UR.BROADCAST UR8, R3 ;  /* 0x00000000030822ca */ /* 0x000fe400008e0000 */
[----:B------:R-:W-:-:S11]  /*1e20*/  @P2 LOP3.LUT R11, R5, 0xffff, RZ, 0xc0, !PT ;  /* 0x0000ffff050b2812 */ /* 0x000fd600078ec0ff */
[----:B------:R-:W-:Y:S01]  /*1e30*/  @UP0 UMOV UR36, UR8 ;  /* 0x0000000800240c82 */ /* 0x000fe20008000000 */
[----:B-1----:R-:W-:Y:S05]  /*1e40*/  @!P0 BRA `(.L_x_33) ;  /* 0x0000000000b88947 */ /* 0x002fea0003800000 */
[----:B------:R-:W4:Y:S01]  /*1e50*/  LDC.64 R4, c[0x0][0xb18] ;  /* 0x0002c600ff047b82 */ /* 0x000f220000000a00 */
[----:B------:R-:W-:-:S07]  /*1e60*/  ISETP.NE.AND P3, PT, R26, 0x1, PT ;  /* 0x000000011a00780c */ /* 0x000fce0003f65270 */
[----:B------:R-:W1:Y:S08]  /*1e70*/  LDC.64 R6, c[0x0][0xb10] ;  /* 0x0002c400ff067b82 */ /* 0x000e700000000a00 */
[----:B------:R-:W2:Y:S08]  /*1e80*/  LDC R16, c[0x0][0xb20] ;  /* 0x0002c800ff107b82 */ /* 0x000eb00000000800 */
[----:B------:R-:W3:Y:S01]  /*1e90*/  LDC R18, c[0x0][0xb0c] ;  /* 0x0002c300ff127b82 */ /* 0x000ee20000000800 */
[----:B----4-:R-:W-:Y:S01]  /*1ea0*/  IMAD.HI.U32 R17, R0, R5, RZ ;  /* 0x0000000500117227 */ /* 0x010fe200078e00ff */
[----:B------:R-:W-:-:S03]  /*1eb0*/  ISETP.NE.AND P0, PT, R4, 0x1, PT ;  /* 0x000000010400780c */ /* 0x000fc60003f05270 */
[----:B------:R-:W-:-:S03]  /*1ec0*/  IMAD.HI.U32 R5, R11, R5, RZ ;  /* 0x000000050b057227 */ /* 0x000fc600078e00ff */
[----:B------:R-:W4:Y:S01]  /*1ed0*/  LDC.64 R2, c[0x0][0xb28] ;  /* 0x0002ca00ff027b82 */ /* 0x000f220000000a00 */
[----:B-1----:R-:W-:-:S04]  /*1ee0*/  IMAD.HI.U32 R20, R9, R6, RZ ;  /* 0x0000000609147227 */ /* 0x002fc800078e00ff */
[----:B------:R-:W-:Y:S01]  /*1ef0*/  IMAD.HI.U32 R22, R13, R6, RZ ;  /* 0x000000060d167227 */ /* 0x000fe200078e00ff */
[----:B------:R-:W-:Y:S02]  /*1f00*/  SHF.R.U32.HI R20, RZ, R7, R20 ;  /* 0x00000007ff147219 */ /* 0x000fe40000011614 */
[-C--:B--2---:R-:W-:Y:S02]  /*1f10*/  SHF.R.U32.HI R17, RZ, R16.reuse, R17 ;  /* 0x00000010ff117219 */ /* 0x084fe40000011611 */
[----:B------:R-:W-:Y:S02]  /*1f20*/  SHF.R.U32.HI R16, RZ, R16, R5 ;  /* 0x00000010ff107219 */ /* 0x000fe40000011605 */
[----:B------:R-:W-:Y:S02]  /*1f30*/  SEL R17, R0, R17, !P0 ;  /* 0x0000001100117207 */ /* 0x000fe40004000000 */
[----:B------:R-:W-:Y:S02]  /*1f40*/  SHF.R.U32.HI R22, RZ, R7, R22 ;  /* 0x00000007ff167219 */ /* 0x000fe40000011616 */
[----:B---3--:R-:W-:-:S02]  /*1f50*/  ISETP.NE.AND P1, PT, R18, 0x1, PT ;  /* 0x000000011200780c */ /* 0x008fc40003f25270 */
[----:B------:R-:W-:Y:S02]  /*1f60*/  SEL R5, R11, R16, !P0 ;  /* 0x000000100b057207 */ /* 0x000fe40004000000 */
[----:B------:R-:W-:Y:S02]  /*1f70*/  SEL R19, R9, R20, !P1 ;  /* 0x0000001409137207 */ /* 0x000fe40004800000 */
[----:B------:R-:W-:Y:S01]  /*1f80*/  SEL R7, R13, R22, !P1 ;  /* 0x000000160d077207 */ /* 0x000fe20004800000 */
[----:B----4-:R-:W-:-:S04]  /*1f90*/  IMAD.HI.U32 R20, R17, R2, RZ ;  /* 0x0000000211147227 */ /* 0x010fc800078e00ff */
[----:B------:R-:W-:Y:S01]  /*1fa0*/  IMAD.HI.U32 R6, R19, R2, RZ ;  /* 0x0000000213067227 */ /* 0x000fe200078e00ff */
[----:B------:R-:W-:-:S04]  /*1fb0*/  @P3 SHF.R.U32.HI R17, RZ, R3, R20 ;  /* 0x00000003ff113219 */ /* 0x000fc80000011614 */
        /* <DEDUP_REMOVED lines=8> */
[----:B------:R-:W-:-:S04]  /*2040*/  @!P0 IMAD.HI.U32 R16, R7, R2, RZ ;  /* 0x0000000207108227 */ /* 0x000fc800078e00ff */
[----:B------:R-:W-:Y:S01]  /*2050*/  IMAD.MOV R2, RZ, RZ, -R6 ;  /* 0x000000ffff027224 */ /* 0x000fe200078e0a06 */
[----:B------:R-:W-:-:S03]  /*2060*/  @!P0 SHF.R.U32.HI R16, RZ, R3, R16 ;  /* 0x00000003ff108219 */ /* 0x000fc60000011610 */
[----:B------:R-:W-:Y:S01]  /*2070*/  IMAD R2, R26, R2, R5 ;  /* 0x000000021a027224 */ /* 0x000fe200078e0205 */
[----:B------:R-:W-:Y:S02]  /*2080*/  @!P0 SEL R3, R7, R16, !P3 ;  /* 0x0000001007038207 */ /* 0x000fe40005800000 */
[----:B------:R-:W-:-:S03]  /*2090*/  IADD3 R16, PT, PT, -R5, RZ, RZ ;  /* 0x000000ff05107210 */ /* 0x000fc60007ffe1ff */
[--C-:B------:R-:W-:Y:S02]  /*20a0*/  @!P0 IMAD.IADD R6, R6, 0x1, -R3.reuse ;  /* 0x0000000106068824 */ /* 0x100fe400078e0a03 */
[----:B------:R-:W-:Y:S01]  /*20b0*/  @!P0 IMAD R3, R2, R19, R3 ;  /* 0x0000001302038224 */ /* 0x000fe200078e0203 */
[----:B------:R-:W-:Y:S01]  /*20c0*/  IADD3 R2, PT, PT, -R7, RZ, RZ ;  /* 0x000000ff07027210 */ /* 0x000fe20007ffe1ff */
[----:B------:R-:W-:Y:S02]  /*20d0*/  @!P0 IMAD R5, R26, R6, R7 ;  /* 0x000000061a058224 */ /* 0x000fe400078e0207 */
[----:B------:R-:W-:Y:S02]  /*20e0*/  IMAD R11, R4, R16, R11 ;  /* 0x00000010040b7224 */ /* 0x000fe400078e020b */
[----:B------:R-:W-:Y:S02]  /*20f0*/  @!P0 IMAD.MOV.U32 R7, RZ, RZ, R3 ;  /* 0x000000ffff078224 */ /* 0x000fe400078e0003 */
[----:B------:R-:W-:-:S02]  /*2100*/  IMAD R2, R18, R2, R13 ;  /* 0x0000000212027224 */ /* 0x000fc400078e020d */
[----:B------:R-:W-:Y:S02]  /*2110*/  IMAD R11, R5, R4, R11 ;  /* 0x00000004050b7224 */ /* 0x000fe400078e020b */
[----:B------:R-:W-:Y:S02]  /*2120*/  IMAD R13, R7, R18, R2 ;  /* 0x00000012070d7224 */ /* 0x000fe400078e0202 */
.L_x_33:
[----:B------:R-:W1:Y:S02]  /*2130*/  LDCU UR8, c[0x0][0xb30] ;  /* 0x00016600ff0877ac */ /* 0x000e640008000800 */
[----:B-1----:R-:W-:-:S09]  /*2140*/  UISETP.NE.AND UP0, UPT, UR8, 0x1, UPT ;  /* 0x000000010800788c */ /* 0x002fd2000bf05270 */
[----:B------:R-:W-:Y:S05]  /*2150*/  BRA.U UP0, `(.L_x_34) ;  /* 0x0000000100407547 */ /* 0x000fea000b800000 */
[----:B------:R-:W1:Y:S08]  /*2160*/  LDC.64 R4, c[0x0][0xb10] ;  /* 0x0002c400ff047b82 */ /* 0x000e700000000a00 */
[----:B------:R-:W2:Y:S08]  /*2170*/  LDC.64 R2, c[0x0][0xb18] ;  /* 0x0002c600ff027b82 */ /* 0x000eb00000000a00 */
[----:B------:R-:W3:Y:S08]  /*2180*/  LDC R6, c[0x0][0xb20] ;  /* 0x0002c800ff067b82 */ /* 0x000ef00000000800 */
[----:B------:R-:W4:Y:S01]  /*2190*/  LDC R16, c[0x0][0xb0c] ;  /* 0x0002c300ff107b82 */ /* 0x000f220000000800 */
[----:B-1----:R-:W-:-:S05]  /*21a0*/  IMAD.HI.U32 R4, R13, R4, RZ ;  /* 0x000000040d047227 */ /* 0x002fca00078e00ff */
[----:B------:R-:W-:Y:S01]  /*21b0*/  SHF.R.U32.HI R4, RZ, R5, R4 ;  /* 0x00000005ff047219 */ /* 0x000fe20000011604 */
[----:B--2---:R-:W-:Y:S01]  /*21c0*/  IMAD.HI.U32 R3, R11, R3, RZ ;  /* 0x000000030b037227 */ /* 0x004fe200078e00ff */
[----:B------:R-:W-:-:S04]  /*21d0*/  ISETP.NE.AND P0, PT, R2, 0x1, PT ;  /* 0x000000010200780c */ /* 0x000fc80003f05270 */
[----:B---3--:R-:W-:-:S04]  /*21e0*/  SHF.R.U32.HI R6, RZ, R6, R3 ;  /* 0x00000006ff067219 */ /* 0x008fc80000011603 */
[----:B------:R-:W-:Y:S02]  /*21f0*/  SEL R3, R11, R6, !P0 ;  /* 0x000000060b037207 */ /* 0x000fe40004000000 */
[----:B----4-:R-:W-:-:S04]  /*2200*/  ISETP.NE.AND P1, PT, R16, 0x1, PT ;  /* 0x000000011000780c */ /* 0x010fc80003f25270 */
[----:B------:R-:W-:-:S05]  /*2210*/  SEL R4, R13, R4, !P1 ;  /* 0x000000040d047207 */ /* 0x000fca0004800000 */
[----:B------:R-:W-:Y:S02]  /*2220*/  IMAD.IADD R5, R3, 0x1, -R4 ;  /* 0x0000000103057824 */ /* 0x000fe400078e0a04 */
[----:B------:R-:W-:Y:S02]  /*2230*/  IMAD.IADD R3, R4, 0x1, -R3 ;  /* 0x0000000104037824 */ /* 0x000fe400078e0a03 */
[----:B------:R-:W-:Y:S02]  /*2240*/  IMAD R13, R5, R16, R13 ;  /* 0x00000010050d7224 */ /* 0x000fe400078e020d */
[----:B------:R-:W-:-:S07]  /*2250*/  IMAD R11, R3, R2, R11 ;  /* 0x00000002030b7224 */ /* 0x000fce00078e020b */
.L_x_34:
[----:B------:R-:W-:Y:S01]  /*2260*/  VIADD R14, R14, 0x1 ;  /* 0x000000010e0e7836 */ /* 0x000fe20000000000 */
[----:B------:R-:W-:Y:S01]  /*2270*/  PLOP3.LUT P1, PT, PT, PT, PT, 0x80, 0x8 ;  /* 0x000000000008781c */ /* 0x000fe20003f2f070 */
[----:B------:R-:W-:Y:S02]  /*2280*/  IMAD.IADD R21, R13, 0x1, R60 ;  /* 0x000000010d157824 */ /* 0x000fe400078e023c */
[----:B------:R-:W-:Y:S01]  /*2290*/  IMAD.IADD R20, R11, 0x1, R58 ;  /* 0x000000010b147824 */ /* 0x000fe200078e023a */
[----:B------:R-:W-:-:S04]  /*22a0*/  ISETP.NE.AND P0, PT, R14, 0x2, PT ;  /* 0x000000020e00780c */ /* 0x000fc80003f05270 */
[----:B------:R-:W-:Y:S02]  /*22b0*/  SEL R3, RZ, 0x1, P0 ;  /* 0x00000001ff037807 */ /* 0x000fe40000000000 */
[----:B------:R-:W-:Y:S02]  /*22c0*/  SEL R14, R14, RZ, P0 ;  /* 0x000000ff0e0e7207 */ /* 0x000fe40000000000 */
[----:B------:R-:W-:Y:S01]  /*22d0*/  LOP3.LUT R12, R12, R3, RZ, 0x3c, !PT ;  /* 0x000000030c0c7212 */ /* 0x000fe200078e3cff */
[----:B------:R-:W-:Y:S06]  /*22e0*/  @P2 BRA `(.L_x_35) ;  /* 0xfffffff000982947 */ /* 0x000fec000383ffff */
[----:B------:R-:W-:Y:S01]  /*22f0*/  UIADD3 UR4, UPT, UPT, UR4, 0x20, URZ ;  /* 0x0000002004047890 */ /* 0x000fe2000fffe0ff */
[----:B------:R-:W-:-:S03]  /*2300*/  SHF.L.U32 R3, R15, 0x1f, RZ ;  /* 0x0000001f0f037819 */ /* 0x000fc600000006ff */
[----:B------:R-:W-:-:S09]  /*2310*/  ULEA UR5, UR6, UR4, 0x3 ;  /* 0x0000000406057291 */ /* 0x000fd2000f8e18ff */
[----:B------:R-:W1:Y:S02]  /*2320*/  SYNCS.PHASECHK.TRANS64.TRYWAIT P0, [UR5], R3 ;  /* 0x00000003ff0075a7 */ /* 0x000e640008001105 */
[----:B-1----:R-:W-:Y:S05]  /*2330*/  @!P0 BRA `(.L_x_36) ;  /* 0x0000005c00208947 */ /* 0x002fea0003800000 */
.L_x_136:
[----:B------:R-:W-:-:S04]  /*2340*/  UIADD3 UR6, UPT, UPT, UR6, 0x1, URZ ;  /* 0x0000000106067890 */ /* 0x000fc8000fffe0ff */
[----:B------:R-:W-:-:S04]  /*2350*/  UISETP.NE.AND UP0, UPT, UR6, 0x4, UPT ;  /* 0x000000040600788c */ /* 0x000fc8000bf05270 */
[----:B------:R-:W-:Y:S02]  /*2360*/  USEL UR7, URZ, 0x1, UP0 ;  /* 0x00000001ff077887 */ /* 0x000fe40008000000 */
[----:B------:R-:W-:-:S04]  /*2370*/  USEL UR6, UR6, URZ, UP0 ;  /* 0x000000ff06067287 */ /* 0x000fc80008000000 */
[----:B------:R-:W-:Y:S01]  /*2380*/  ULEA UR5, UR6, UR4, 0x3 ;  /* 0x0000000406057291 */ /* 0x000fe2000f8e18ff */
[----:B------:R-:W-:-:S04]  /*2390*/  LOP3.LUT R2, R15, UR7, RZ, 0x3c, !PT ;  /* 0x000000070f027c12 */ /* 0x000fc8000f8e3cff */
[----:B-1----:R-:W-:-:S04]  /*23a0*/  SHF.L.U32 R3, R2, 0x1f, RZ ;  /* 0x0000001f02037819 */ /* 0x002fc800000006ff */
[----:B------:R-:W1:Y:S02]  /*23b0*/  SYNCS.PHASECHK.TRANS64.TRYWAIT P0, [UR5], R3 ;  /* 0x00000003ff0075a7 */ /* 0x000e640008001105 */
[----:B-1----:R-:W-:Y:S05]  /*23c0*/  @!P0 BRA `(.L_x_37) ;  /* 0x0000005c00148947 */ /* 0x002fea0003800000 */
.L_x_138:
        /* <DEDUP_REMOVED lines=9> */
.L_x_140:
[----:B------:R-:W-:-:S04]  /*2460*/  UIADD3 UR6, UPT, UPT, UR6, 0x1, URZ ;  /* 0x0000000106067890 */ /* 0x000fc8000fffe0ff */
[----:B------:R-:W-:-:S04]  /*2470*/  UISETP.NE.AND UP0, UPT, UR6, 0x4, UPT ;  /* 0x000000040600788c */ /* 0x000fc8000bf05270 */
[----:B------:R-:W-:Y:S02]  /*2480*/  USEL UR5, URZ, 0x1, UP0 ;  /* 0x00000001ff057887 */ /* 0x000fe40008000000 */
[----:B------:R-:W-:-:S04]  /*2490*/  USEL UR6, UR6, URZ, UP0 ;  /* 0x000000ff06067287 */ /* 0x000fc80008000000 */
[----:B------:R-:W-:Y:S01]  /*24a0*/  ULEA UR6, UR6, UR4, 0x3 ;  /* 0x0000000406067291 */ /* 0x000fe2000f8e18ff */
[----:B-1----:R-:W-:-:S04]  /*24b0*/  LOP3.LUT R3, R2, UR5, RZ, 0x3c, !PT ;  /* 0x0000000502037c12 */ /* 0x002fc8000f8e3cff */
[----:B------:R-:W-:Y:S01]  /*24c0*/  SHF.L.U32 R3, R3, 0x1f, RZ ;  /* 0x0000001f03037819 */ /* 0x000fe200000006ff */
[----:B----4-:R-:W-:-:S07]  /*24d0*/  IMAD.U32 R0, RZ, RZ, UR6 ;  /* 0x00000006ff007e24 */ /* 0x010fce000f8e00ff */
.L_x_39:
[----:B-1----:R1:W2:Y:S02]  /*24e0*/  SYNCS.PHASECHK.TRANS64.TRYWAIT P0, [R0+URZ], R3 ;  /* 0x00000003000075a7 */ /* 0x0022a400080011ff */
[----:B--2---:R-:W-:Y:S05]  /*24f0*/  @!P0 NANOSLEEP.SYNCS 0x989680 ;  /* 0x009896800000895d */ /* 0x004fea0003900000 */
[----:B------:R-:W2:Y:S02]  /*2500*/  @!P0 SYNCS.PHASECHK.TRANS64 P0, [R0+URZ], R3 ;  /* 0x00000003000085a7 */ /* 0x000ea400080010ff */
[----:B--2---:R-:W-:Y:S05]  /*2510*/  @P0 EXIT ;  /* 0x000000000000094d */ /* 0x004fea0003800000 */
[----:B------:R-:W-:Y:S05]  /*2520*/  BRA `(.L_x_39) ;  /* 0xfffffffc00ec7947 */ /* 0x000fea000383ffff */
.L_x_17:
[----:B------:R-:W-:-:S04]  /*2530*/  UISETP.NE.AND UP1, UPT, UR37, URZ, UPT ;  /* 0x000000ff2500728c */ /* 0x000fc8000bf25270 */
[----:B------:R-:W-:-:S09]  /*2540*/  UISETP.NE.OR UP1, UPT, UR8, 0x1, UP1 ;  /* 0x000000010800788c */ /* 0x000fd20008f25670 */
[----:B------:R-:W-:Y:S05]  /*2550*/  BRA.U UP1, `(.L_x_40) ;  /* 0x0000000501487547 */ /* 0x000fea000b800000 */
[----:B------:R-:W-:Y:S01]  /*2560*/  ISETP.NE.AND P2, PT, R2, RZ, PT ;  /* 0x000000ff0200720c */ /* 0x000fe20003f45270 */
[----:B------:R-:W-:Y:S01]  /*2570*/  IMAD.MOV.U32 R12, RZ, RZ, 0x1 ;  /* 0x00000001ff0c7424 */ /* 0x000fe200078e00ff */
[----:B------:R-:W-:Y:S02]  /*2580*/  CS2R R10, SRZ ;  /* 0x00000000000a7805 */ /* 0x000fe4000001ff00 */
[----:B------:R-:W-:Y:S01]  /*2590*/  CS2R R8, SRZ ;  /* 0x0000000000087805 */ /* 0x000fe2000001ff00 */
[----:B------:R-:W-:Y:S01]  /*25a0*/  UMOV UR4, 0x400 ;  /* 0x0000040000047882 */ /* 0x000fe20000000000 */
[----:B------:R-:W-:Y:S01]  /*25b0*/  UMOV UR6, URZ ;  /* 0x000000ff00067c82 */ /* 0x000fe20008000000 */
[----:B------:R-:W-:-:S12]  /*25c0*/  ULEA UR37, UR37, UR4, 0x18 ;  /* 0x0000000425257291 */ /* 0x000fd8000f8ec0ff */
.L_x_44:
[----:B------:R-:W-:Y:S02]  /*25d0*/  LEA R0, R8, UR37, 0x3 ;  /* 0x0000002508007c11 */ /* 0x000fe4000f8e18ff */
[----:B------:R-:W-:-:S03]  /*25e0*/  SHF.L.U32 R5, R9, 0x1f, RZ ;  /* 0x0000001f09057819 */ /* 0x000fc600000006ff */
[----:B------:R-:W-:Y:S01]  /*25f0*/  VIADD R4, R0, 0x100 ;  /* 0x0000010000047836 */ /* 0x000fe20000000000 */
[----:B------:R-:W1:Y:S02]  /*2600*/  SYNCS.PHASECHK.TRANS64.TRYWAIT P0, [R0+URZ+0xf0], R5 ;  /* 0x0000f005000075a7 */ /* 0x000e6400080011ff */
[----:B-1----:R-:W-:Y:S05]  /*2610*/  @!P0 BRA `(.L_x_41) ;  /* 0x0000005800b08947 */ /* 0x002fea0003800000 */
.L_x_141:
[----:B------:R-:W-:Y:S01]  /*2620*/  ULEA UR5, UR6, UR37, 0x3 ;  /* 0x0000002506057291 */ /* 0x000fe2000f8e18ff */
[----:B------:R-:W-:Y:S02]  /*2630*/  PRMT R4, RZ, 0x654, R4 ;  /* 0x00000654ff047816 */ /* 0x000fe40000000004 */
[----:B-1----:R-:W-:Y:S01]  /*2640*/  SHF.L.U32 R5, R12, 0x1f, RZ ;  /* 0x0000001f0c057819 */ /* 0x002fe200000006ff */
[----:B------:R-:W-:Y:S01]  /*2650*/  UIADD3 UR4, UPT, UPT, UR5, 0x90, URZ ;  /* 0x0000009005047890 */ /* 0x000fe2000fffe0ff */
[----:B------:R1:W-:Y:S05]  /*2660*/  SYNCS.ARRIVE.TRANS64.RED.A1T0 RZ, [R4+URZ], RZ ;  /* 0x000000ff04ff79a7 */ /* 0x0003ea00081004ff */
[----:B------:R-:W-:Y:S01]  /*2670*/  IMAD.U32 R7, RZ, RZ, UR4 ;  /* 0x00000004ff077e24 */ /* 0x000fe2000f8e00ff */
[----:B------:R-:W2:Y:S04]  /*2680*/  SYNCS.PHASECHK.TRANS64.TRYWAIT P0, [UR5+0xa0], R5 ;  /* 0x0000a005ff0075a7 */ /* 0x000ea80008001105 */
[----:B------:R-:W-:Y:S01]  /*2690*/  PRMT R6, R2, 0x654, R7 ;  /* 0x0000065402067816 */ /* 0x000fe20000000007 */
[----:B-1----:R-:W-:Y:S01]  /*26a0*/  @!P2 IMAD.MOV.U32 R4, RZ, RZ, 0x10 ;  /* 0x00000010ff04a424 */ /* 0x002fe200078e00ff */
[----:B--2---:R-:W-:Y:S06]  /*26b0*/  @!P0 BRA `(.L_x_42) ;  /* 0x00000058009c8947 */ /* 0x004fec0003800000 */
.L_x_143:
[----:B------:R-:W-:Y:S01]  /*26c0*/  ULEA UR4, UR6, UR37, 0x4 ;  /* 0x0000002506047291 */ /* 0x000fe2000f8e20ff */
[----:B------:R-:W-:Y:S01]  /*26d0*/  SEL R3, R6, R3, !P2 ;  /* 0x0000000306037207 */ /* 0x000fe20005000000 */
[----:B------:R-:W-:Y:S01]  /*26e0*/  UIADD3 UR5, UPT, UPT, UR5, 0x90, URZ ;  /* 0x0000009005057890 */ /* 0x000fe2000fffe0ff */
[----:B-1----:R-:W-:Y:S01]  /*26f0*/  LEA R0, R11, UR37, 0x3 ;  /* 0x000000250b007c11 */ /* 0x002fe2000f8e18ff */
[----:B------:R-:W-:Y:S01]  /*2700*/  UIADD3 UR4, UPT, UPT, UR4, 0x120, URZ ;  /* 0x0000012004047890 */ /* 0x000fe2000fffe0ff */
[----:B------:R-:W-:Y:S01]  /*2710*/  SHF.L.U32 R5, R10, 0x1f, RZ ;  /* 0x0000001f0a057819 */ /* 0x000fe200000006ff */
[----:B------:R1:W-:Y:S01]  /*2720*/  @!P2 SYNCS.ARRIVE.TRANS64.RED RZ, [R3+URZ], R4 ;  /* 0x0000000403ffa9a7 */ /* 0x0003e200080004ff */
[----:B------:R-:W-:Y:S01]  /*2730*/  UIADD3 UR6, UPT, UPT, UR6, 0x1, URZ ;  /* 0x0000000106067890 */ /* 0x000fe2000fffe0ff */
[----:B------:R-:W-:-:S03]  /*2740*/  VIADD R8, R8, 0x1 ;  /* 0x0000000108087836 */ /* 0x000fc60000000000 */
[----:B------:R-:W-:Y:S02]  /*2750*/  UISETP.NE.AND UP0, UPT, UR6, 0x2, UPT ;  /* 0x000000020600788c */ /* 0x000fe4000bf05270 */
[----:B------:R-:W-:Y:S06]  /*2760*/  UGETNEXTWORKID.BROADCAST [UR4], [UR5] ;  /* 0x00000000040073ca */ /* 0x000fec0008000100 */
[----:B------:R-:W-:Y:S01]  /*2770*/  USEL UR4, URZ, 0x1, UP0 ;  /* 0x00000001ff047887 */ /* 0x000fe20008000000 */
[----:B------:R-:W-:Y:S01]  /*2780*/  ISETP.NE.AND P0, PT, R8, 0x2, PT ;  /* 0x000000020800780c */ /* 0x000fe20003f05270 */
[----:B------:R-:W-:Y:S01]  /*2790*/  USEL UR6, UR6, URZ, UP0 ;  /* 0x000000ff06067287 */ /* 0x000fe20008000000 */
[----:B------:R-:W2:Y:S03]  /*27a0*/  SYNCS.PHASECHK.TRANS64.TRYWAIT P1, [R0+URZ+0x90], R5 ;  /* 0x00009005000075a7 */ /* 0x000ea600080211ff */
[----:B------:R-:W-:Y:S01]  /*27b0*/  LOP3.LUT R12, R12, UR4, RZ, 0x3c, !PT ;  /* 0x000000040c0c7c12 */ /* 0x000fe2000f8e3cff */
[----:B-12---:R-:W-:Y:S07]  /*27c0*/  @!P1 BRA `(.L_x_43) ;  /* 0x0000005800709947 */ /* 0x006fee0003800000 */
.L_x_144:
[C---:B------:R-:W-:Y:S01]  /*27d0*/  LEA R4, R11.reuse, UR37, 0x4 ;  /* 0x000000250b047c11 */ /* 0x040fe2000f8e20ff */
[----:B-1----:R-:W-:Y:S01]  /*27e0*/  VIADD R0, R0, 0xa0 ;  /* 0x000000a000007836 */ /* 0x002fe20000000000 */
[----:B------:R-:W-:Y:S01]  /*27f0*/  SEL R8, R8, RZ, P0 ;  /* 0x000000ff08087207 */ /* 0x000fe20000000000 */
[----:B------:R-:W-:-:S03]  /*2800*/  VIADD R11, R11, 0x1 ;  /* 0x000000010b0b7836 */ /* 0x000fc60000000000 */
[----:B------:R-:W1:Y:S01]  /*2810*/  LDS.128 R4, [R4+0x120] ;  /* 0x0001200004047984 */ /* 0x000e620000000c00 */
[----:B------:R-:W-:Y:S02]  /*2820*/  PRMT R0, RZ, 0x654, R0 ;  /* 0x00000654ff007816 */ /* 0x000fe40000000000 */
[C---:B------:R-:W-:Y:S01]  /*2830*/  ISETP.NE.AND P1, PT, R11.reuse, 0x2, PT ;  /* 0x000000020b00780c */ /* 0x040fe20003f25270 */
[----:B------:R-:W-:Y:S01]  /*2840*/  @!PT LDS RZ, [RZ] ;  /* 0x00000000fffff984 */ /* 0x000fe20000000800 */
[----:B------:R-:W-:Y:S01]  /*2850*/  @!PT LDS RZ, [RZ] ;  /* 0x00000000fffff984 */ /* 0x000fe20000000800 */
[----:B------:R-:W-:Y:S01]  /*2860*/  @!PT LDS RZ, [RZ] ;  /* 0x00000000fffff984 */ /* 0x000fe20000000800 */
[----:B------:R-:W-:Y:S01]  /*2870*/  @!PT LDS RZ, [RZ] ;  /* 0x00000000fffff984 */ /* 0x000fe20000000800 */
[----:B------:R2:W-:Y:S06]  /*2880*/  MEMBAR.ALL.CTA ;  /* 0x0000000000007992 */ /* 0x0005ec0000008000 */
[----:B--2---:R-:W2:Y:S01]  /*2890*/  FENCE.VIEW.ASYNC.S ;  /* 0x00000000000073c6 */ /* 0x004ea20000000000 */
[----:B------:R-:W-:Y:S01]  /*28a0*/  SEL R11, R11, RZ, P1 ;  /* 0x000000ff0b0b7207 */ /* 0x000fe20000800000 */
[----:B--2---:R2:W-:Y:S01]  /*28b0*/  SYNCS.ARRIVE.TRANS64.RED.A1T0 RZ, [R0+URZ], RZ ;  /* 0x000000ff00ff79a7 */ /* 0x0045e200081004ff */
[----:B-1----:R-:W-:-:S02]  /*28c0*/  LOP3.LUT P3, RZ, R6, 0x1, RZ, 0xc0, !PT ;  /* 0x0000000106ff7812 */ /* 0x002fc4000786c0ff */
[----:B------:R-:W-:-:S04]  /*28d0*/  SEL R5, RZ, 0x1, P1 ;  /* 0x00000001ff057807 */ /* 0x000fc80000800000 */
[----:B------:R-:W-:Y:S02]  /*28e0*/  LOP3.LUT R10, R10, R5, RZ, 0x3c, !PT ;  /* 0x000000050a0a7212 */ /* 0x000fe400078e3cff */
[----:B--2---:R-:W-:-:S04]  /*28f0*/  SEL R0, RZ, 0x1, P0 ;  /* 0x00000001ff007807 */ /* 0x004fc80000000000 */
[----:B------:R-:W-:Y:S01]  /*2900*/  LOP3.LUT R9, R9, R0, RZ, 0x3c, !PT ;  /* 0x0000000009097212 */ /* 0x000fe200078e3cff */
[----:B------:R-:W-:Y:S06]  /*2910*/  @P3 BRA `(.L_x_44) ;  /* 0xfffffffc002c3947 */ /* 0x000fec000383ffff */
[----:B------:R-:W-:Y:S01]  /*2920*/  ULEA UR5, UR6, UR37, 0x3 ;  /* 0x0000002506057291 */ /* 0x000fe2000f8e18ff */
[----:B------:R-:W-:-:S08]  /*2930*/  SHF.L.U32 R3, R12, 0x1f, RZ ;  /* 0x0000001f0c037819 */ /* 0x000fd000000006ff */
[----:B------:R-:W1:Y:S02]  /*2940*/  SYNCS.PHASECHK.TRANS64 P0, [UR5+0xa0], R3 ;  /* 0x0000a003ff0075a7 */ /* 0x000e640008001005 */
[----:B-1----:R-:W-:Y:S05]  /*2950*/  @P0 BRA `(.L_x_45) ;  /* 0x0000000000080947 */ /* 0x002fea0003800000 */
[----:B------:R-:W1:Y:S02]  /*2960*/  SYNCS.PHASECHK.TRANS64.TRYWAIT P0, [UR5+0xa0], R3 ;  /* 0x0000a003ff0075a7 */ /* 0x000e640008001105 */
[----:B-1----:R-:W-:Y:S05]  /*2970*/  @!P0 BRA `(.L_x_46) ;  /* 0x0000005800188947 */ /* 0x002fea0003800000 */
.L_x_45:
[----:B------:R-:W-:-:S04]  /*2980*/  UIADD3 UR4, UPT, UPT, UR6, 0x1, URZ ;  /* 0x0000000106047890 */ /* 0x000fc8000fffe0ff */
[----:B------:R-:W-:-:S04]  /*2990*/  UISETP.NE.AND UP0, UPT, UR4, 0x2, UPT ;  /* 0x000000020400788c */ /* 0x000fc8000bf05270 */
[----:B------:R-:W-:Y:S02]  /*29a0*/  USEL UR7, URZ, 0x1, UP0 ;  /* 0x00000001ff077887 */ /* 0x000fe40008000000 */
[----:B------:R-:W-:-:S04]  /*29b0*/  USEL UR4, UR4, URZ, UP0 ;  /* 0x000000ff04047287 */ /* 0x000fc80008000000 */
[----:B------:R-:W-:Y:S01]  /*29c0*/  ULEA UR4, UR4, UR37, 0x3 ;  /* 0x0000002504047291 */ /* 0x000fe2000f8e18ff */
[----:B-1----:R-:W-:-:S04]  /*29d0*/  LOP3.LUT R3, R12, UR7, RZ, 0x3c, !PT ;  /* 0x000000070c037c12 */ /* 0x002fc8000f8e3cff */
[----:B------:R-:W-:-:S04]  /*29e0*/  SHF.L.U32 R0, R3, 0x1f, RZ ;  /* 0x0000001f03007819 */ /* 0x000fc800000006ff */
[----:B------:R-:W1:Y:S02]  /*29f0*/  SYNCS.PHASECHK.TRANS64 P0, [UR4+0xa0], R0 ;  /* 0x0000a000ff0075a7 */ /* 0x000e640008001004 */
[----:B-1----:R-:W-:Y:S05]  /*2a00*/  @P0 EXIT ;  /* 0x000000000000094d */ /* 0x002fea0003800000 */
[----:B------:R-:W-:Y:S02]  /*2a10*/  SHF.L.U32 R3, R3, 0x1f, RZ ;  /* 0x0000001f03037819 */ /* 0x000fe400000006ff */
[----:B------:R-:W-:-:S07]  /*2a20*/  MOV R0, UR4 ;  /* 0x0000000400007c02 */ /* 0x000fce0008000f00 */
.L_x_47:
[----:B-1----:R1:W2:Y:S02]  /*2a30*/  SYNCS.PHASECHK.TRANS64.TRYWAIT P0, [R0+URZ+0xa0], R3 ;  /* 0x0000a003000075a7 */ /* 0x0022a400080011ff */
[----:B--2---:R-:W-:Y:S05]  /*2a40*/  @!P0 NANOSLEEP.SYNCS 0x989680 ;  /* 0x009896800000895d */ /* 0x004fea0003900000 */
[----:B------:R-:W2:Y:S02]  /*2a50*/  @!P0 SYNCS.PHASECHK.TRANS64 P0, [R0+URZ+0xa0], R3 ;  /* 0x0000a003000085a7 */ /* 0x000ea400080010ff */
[----:B--2---:R-:W-:Y:S05]  /*2a60*/  @P0 EXIT ;  /* 0x000000000000094d */ /* 0x004fea0003800000 */
[----:B------:R-:W-:Y:S05]  /*2a70*/  BRA `(.L_x_47) ;  /* 0xfffffffc00ec7947 */ /* 0x000fea000383ffff */
.L_x_40:
[----:B------:R-:W-:-:S09]  /*2a80*/  UISETP.NE.AND UP1, UPT, UR8, URZ, UPT ;  /* 0x000000ff0800728c */ /* 0x000fd2000bf25270 */
[----:B------:R-:W-:Y:S05]  /*2a90*/  BRA.U UP1, `(.L_x_48) ;  /* 0x0000000d01cc7547 */ /* 0x000fea000b800000 */
[----:B------:R-:W-:Y:S01]  /*2aa0*/  UMOV UR4, 0x40 ;  /* 0x0000004000047882 */ /* 0x000fe20000000000 */
[----:B------:R-:W-:Y:S01]  /*2ab0*/  NOP ;  /* 0x0000000000007918 */ /* 0x000fe20000000000 */
[----:B------:R-:W-:Y:S01]  /*2ac0*/  ULEA UR4, UR37, UR4, 0x18 ;  /* 0x0000000425047291 */ /* 0x000fe2000f8ec0ff */
[----:B------:R-:W-:Y:S02]  /*2ad0*/  UMOV UR5, 0x400 ;  /* 0x0000040000057882 */ /* 0x000fe40000000000 */
[----:B------:R-:W-:-:S06]  /*2ae0*/  ULEA UR37, UR37, UR5, 0x18 ;  /* 0x0000000525257291 */ /* 0x000fcc000f8ec0ff */
[----:B------:R-:W1:Y:S02]  /*2af0*/  LDS.U8 R0, [UR4+0x1c] ;  /* 0x00001c04ff007984 */ /* 0x000e640008000000 */
[----:B-1----:R-:W-:-:S13]  /*2b00*/  ISETP.NE.AND P0, PT, R0, RZ, PT ;  /* 0x000000ff0000720c */ /* 0x002fda0003f05270 */
[----:B------:R-:W-:Y:S05]  /*2b10*/  @P0 BRA `(.L_x_49) ;  /* 0x0000000000580947 */ /* 0x000fea0003800000 */
[----:B------:R-:W-:-:S13]  /*2b20*/  ELECT P0, URZ, PT ;  /* 0x0000000000ff782f */ /* 0x000fda0003800000 */
[----:B------:R-:W-:Y:S05]  /*2b30*/  @!P0 BRA `(.L_x_50) ;  /* 0x0000000000608947 */ /* 0x000fea0003800000 */
[----:B------:R-:W-:Y:S01]  /*2b40*/  UMOV UR5, 0x10 ;  /* 0x0000001000057882 */ /* 0x000fe20000000000 */
[----:B------:R-:W-:Y:S01]  /*2b50*/  HFMA2 R0, -RZ, RZ, 0, 5.9604644775390625e-08 ;  /* 0x00000001ff007431 */ /* 0x000fe200000001ff */
[----:B------:R-:W-:-:S03]  /*2b60*/  MOV R2, 0xffff ;  /* 0x0000ffff00027802 */ /* 0x000fc60000000f00 */
[----:B------:R-:W-:Y:S04]  /*2b70*/  DEPBAR.LE SB1, 0x36 ;  /* 0x00009d800000791a */ /* 0x000fe80000000000 */
[----:B------:R-:W1:Y:S02]  /*2b80*/  UTCATOMSWS.FIND_AND_SET.ALIGN UP0, UR5, UR5 ;  /* 0x00000005000575e3 */ /* 0x000e640008000800 */
[----:B-1----:R-:W-:Y:S01]  /*2b90*/  MOV R3, UR5 ;  /* 0x0000000500037c02 */ /* 0x002fe20008000f00 */
[----:B------:R-:W-:Y:S06]  /*2ba0*/  BRA.U UP0, `(.L_x_51) ;  /* 0x0000000100187547 */ /* 0x000fec000b800000 */
.L_x_52:
[----:B------:R-:W-:Y:S05]  /*2bb0*/  NANOSLEEP 0x64 ;  /* 0x000000640000795d */ /* 0x000fea0003800000 */
[----:B------:R-:W-:-:S05]  /*2bc0*/  UMOV UR5, 0x10 ;  /* 0x0000001000057882 */ /* 0x000fca0000000000 */
[----:B------:R-:W-:Y:S04]  /*2bd0*/  DEPBAR.LE SB1, 0x36 ;  /* 0x00009d800000791a */ /* 0x000fe80000000000 */
[----:B------:R-:W1:Y:S02]  /*2be0*/  UTCATOMSWS.FIND_AND_SET.ALIGN UP0, UR5, UR5 ;  /* 0x00000005000575e3 */ /* 0x000e640008000800 */
[----:B-1----:R-:W-:Y:S01]  /*2bf0*/  MOV R3, UR5 ;  /* 0x0000000500037c02 */ /* 0x002fe20008000f00 */
[----:B------:R-:W-:Y:S05]  /*2c00*/  BRA.U !UP0, `(.L_x_52) ;  /* 0xfffffffd08e87547 */ /* 0x000fea000b83ffff */
.L_x_51:
[-C--:B------:R-:W-:Y:S02]  /*2c10*/  SHF.L.U32 R2, R2, R3.reuse, RZ ;  /* 0x0000000302027219 */ /* 0x080fe400000006ff */
[----:B------:R-:W-:Y:S01]  /*2c20*/  SHF.L.U32 R0, R0, R3, RZ ;  /* 0x0000000300007219 */ /* 0x000fe200000006ff */
[----:B------:R-:W-:Y:S02]  /*2c30*/  IMAD.SHL.U32 R3, R3, 0x20, RZ ;  /* 0x0000002003037824 */ /* 0x000fe400078e00ff */
[----:B------:R1:W-:Y:S04]  /*2c40*/  ATOMS.OR RZ, [UR4+0x14], R2 ;  /* 0x00001402ffff798c */ /* 0x0003e8000b000004 */
[----:B------:R1:W-:Y:S04]  /*2c50*/  ATOMS.OR RZ, [UR4+0x18], R0 ;  /* 0x00001800ffff798c */ /* 0x0003e8000b000004 */
[----:B------:R1:W-:Y:S01]  /*2c60*/  STS [UR37+0x140], R3 ;  /* 0x00014003ff007988 */ /* 0x0003e20008000825 */
[----:B------:R-:W-:Y:S05]  /*2c70*/  BRA `(.L_x_50) ;  /* 0x0000000000107947 */ /* 0x000fea0003800000 */
.L_x_49:
[----:B------:R-:W-:Y:S02]  /*2c80*/  MOV R0, 0xffffffff ;  /* 0xffffffff00007802 */ /* 0x000fe40000000f00 */
[----:B------:R-:W-:-:S03]  /*2c90*/  MOV R2, 0x2cc0 ;  /* 0x00002cc000027802 */ /* 0x000fc60000000f00 */
[----:B------:R1:W-:Y:S04]  /*2ca0*/  STS [UR37+0x140], R0 ;  /* 0x00014000ff007988 */ /* 0x0003e80008000825 */
[----:B-1-3-5:R-:W-:Y:S05]  /*2cb0*/  CALL.REL.NOINC `($__internal_1_$__cuda_sm10x_tcgen05_guardrail_trap_phase_invalid_during_alloc) ;  /* 0x0000005c00607944 */ /* 0x02afea0003c00000 */
.L_x_50:
[----:B------:R-:W-:Y:S05]  /*2cc0*/  WARPSYNC.ALL ;  /* 0x0000000000007948 */ /* 0x000fea0003800000 */
[----:B------:R-:W2:Y:S01]  /*2cd0*/  S2UR UR5, SR_CgaCtaId ;  /* 0x00000000000579c3 */ /* 0x000ea20000008800 */
[----:B------:R-:W-:Y:S01]  /*2ce0*/  UMOV UR4, 0x400 ;  /* 0x0000040000047882 */ /* 0x000fe20000000000 */
[----:B------:R-:W-:-:S06]  /*2cf0*/  NOP ;  /* 0x0000000000007918 */ /* 0x000fcc0000000000 */
[----:B------:R-:W-:Y:S06]  /*2d00*/  BAR.ARV 0x6, 0xa0 ;  /* 0x0182800000007b1d */ /* 0x000fec0000002000 */
[----:B------:R-:W4:Y:S01]  /*2d10*/  LDCU UR7, c[0x0][0x38c] ;  /* 0x00007180ff0777ac */ /* 0x000f220008000800 */
[----:B------:R-:W-:Y:S01]  /*2d20*/  IMAD.MOV.U32 R11, RZ, RZ, 0x1 ;  /* 0x00000001ff0b7424 */ /* 0x000fe200078e00ff */
[----:B------:R-:W-:Y:S01]  /*2d30*/  CS2R R8, SRZ ;  /* 0x0000000000087805 */ /* 0x000fe2000001ff00 */
[----:B------:R-:W-:Y:S01]  /*2d40*/  IMAD.MOV.U32 R10, RZ, RZ, RZ ;  /* 0x000000ffff0a7224 */ /* 0x000fe200078e00ff */
[----:B------:R-:W3:Y:S01]  /*2d50*/  LDCU UR6, c[0x0][0x38c] ;  /* 0x00007180ff0677ac */ /* 0x000ee20008000800 */
[----:B------:R-:W-:Y:S01]  /*2d60*/  UMOV UR15, URZ ;  /* 0x000000ff000f7c82 */ /* 0x000fe20008000000 */
[----:B------:R-:W-:Y:S01]  /*2d70*/  UMOV UR14, URZ ;  /* 0x000000ff000e7c82 */ /* 0x000fe20008000000 */
[----:B--2---:R-:W-:Y:S01]  /*2d80*/  ULEA UR5, UR5, UR4, 0x18 ;  /* 0x0000000405057291 */ /* 0x004fe2000f8ec0ff */
[----:B------:R-:W-:Y:S01]  /*2d90*/  UMOV UR24, 0x0 ;  /* 0x0000000000187882 */ /* 0x000fe20000000000 */
[----:B------:R-:W-:-:S02]  /*2da0*/  UMOV UR25, 0x4200490 ;  /* 0x0420049000197882 */ /* 0x000fc40000000000 */
[----:B------:R-:W-:Y:S02]  /*2db0*/  UIADD3 UR10, UPT, UPT, UR5, 0x4400, URZ ;  /* 0x00004400050a7890 */ /* 0x000fe4000fffe0ff */
[----:B------:R-:W-:Y:S02]  /*2dc0*/  UIADD3 UR11, UPT, UPT, UR5, 0xc400, URZ ;  /* 0x0000c400050b7890 */ /* 0x000fe4000fffe0ff */
[----:B----4-:R-:W-:Y:S01]  /*2dd0*/  UIADD3 UR7, UPT, UPT, UR7, 0x3f, URZ ;  /* 0x0000003f07077890 */ /* 0x010fe2000fffe0ff */
[----:B-1----:R-:W1:Y:S01]  /*2de0*/  LDS R0, [UR5+0x140] ;  /* 0x00014005ff007984 */ /* 0x002e620008000800 */
[----:B------:R-:W-:Y:S02]  /*2df0*/  USHF.R.U32.HI UR10, URZ, 0x4, UR10 ;  /* 0x00000004ff0a7899 */ /* 0x000fe4000801160a */
[----:B------:R-:W-:Y:S02]  /*2e00*/  USHF.R.S32.HI UR4, URZ, 0x1f, UR7 ;  /* 0x0000001fff047899 */ /* 0x000fe40008011407 */
[----:B------:R-:W-:-:S02]  /*2e10*/  USHF.R.U32.HI UR11, URZ, 0x4, UR11 ;  /* 0x00000004ff0b7899 */ /* 0x000fc4000801160b */
[----:B------:R-:W-:Y:S02]  /*2e20*/  ULEA.HI UR4, UR4, UR7, URZ, 0x6 ;  /* 0x0000000704047291 */ /* 0x000fe4000f8f30ff */
[----:B------:R-:W-:Y:S02]  /*2e30*/  ULOP3.LUT UR10, UR10, 0x3fff, URZ, 0xc0, !UPT ;  /* 0x00003fff0a0a7892 */ /* 0x000fe4000f8ec0ff */
[----:B------:R-:W-:Y:S02]  /*2e40*/  USHF.R.S32.HI UR4, URZ, 0x6, UR4 ;  /* 0x00000006ff047899 */ /* 0x000fe40008011404 */
[----:B------:R-:W-:Y:S02]  /*2e50*/  ULOP3.LUT UR11, UR11, 0x3fff, URZ, 0xc0, !UPT ;  /* 0x00003fff0b0b7892 */ /* 0x000fe4000f8ec0ff */
[----:B------:R-:W-:Y:S01]  /*2e60*/  UISETP.LT.AND UP0, UPT, UR4, 0x1, UPT ;  /* 0x000000010400788c */ /* 0x000fe2000bf01270 */
[----:B------:R-:W-:Y:S01]  /*2e70*/  UMOV UR22, 0x0 ;  /* 0x0000000000167882 */ /* 0x000fe20000000000 */
[----:B------:R-:W-:-:S02]  /*2e80*/  UMOV UR23, 0x4200490 ;  /* 0x0420049000177882 */ /* 0x000fc40000000000 */
[----:B------:R-:W-:Y:S02]  /*2e90*/  USEL UR9, UR4, 0x1, !UP0 ;  /* 0x0000000104097887 */ /* 0x000fe4000c000000 */
[----:B------:R-:W-:Y:S02]  /*2ea0*/  ULOP3.LUT UR10, UR10, 0x10000, URZ, 0xfc, !UPT ;  /* 0x000100000a0a7892 */ /* 0x000fe4000f8efcff */
[----:B------:R-:W-:Y:S02]  /*2eb0*/  ULOP3.LUT UR11, UR11, 0x10000, URZ, 0xfc, !UPT ;  /* 0x000100000b0b7892 */ /* 0x000fe4000f8efcff */
[----:B------:R-:W-:Y:S02]  /*2ec0*/  UIADD3 UR9, UPT, UPT, -UR9, URZ, URZ ;  /* 0x000000ff09097290 */ /* 0x000fe4000fffe1ff */
[----:B---3--:R-:W-:Y:S01]  /*2ed0*/  UISETP.GE.AND UP3, UPT, UR6, 0x1, UPT ;  /* 0x000000010600788c */ /* 0x008fe2000bf66270 */
[----:B------:R-:W-:Y:S01]  /*2ee0*/  UMOV UR20, 0x0 ;  /* 0x0000000000147882 */ /* 0x000fe20000000000 */
[----:B------:R-:W-:Y:S01]  /*2ef0*/  UMOV UR21, 0x4200490 ;  /* 0x0420049000157882 */ /* 0x000fe20000000000 */
[----:B------:R-:W-:Y:S01]  /*2f00*/  UMOV UR18, 0x0 ;  /* 0x0000000000127882 */ /* 0x000fe20000000000 */
[----:B------:R-:W-:Y:S01]  /*2f10*/  UMOV UR19, 0x4200490 ;  /* 0x0420049000137882 */ /* 0x000fe20000000000 */
[----:B-1----:R-:W-:-:S15]  /*2f20*/  R2UR UR16, R0 ;  /* 0x00000000001072ca */ /* 0x002fde00000e0000 */
.L_x_59:
[----:B------:R-:W-:Y:S02]  /*2f30*/  LEA R0, R10, UR5, 0x3 ;  /* 0x000000050a007c11 */ /* 0x000fe4000f8e18ff */
[----:B------:R-:W-:Y:S02]  /*2f40*/  SHF.L.U32 R5, R9, 0x1f, RZ ;  /* 0x0000001f09057819 */ /* 0x000fe400000006ff */
[----:B------:R-:W-:Y:S01]  /*2f50*/  PLOP3.LUT P0, PT, PT, PT, UP3, 0x80, 0x8 ;  /* 0x000000000008781c */ /* 0x000fe20003f0f038 */
[----:B------:R-:W-:Y:S01]  /*2f60*/  VIADD R3, R0, 0xa0 ;  /* 0x000000a000037836 */ /* 0x000fe20000000000 */
[----:B-1----:R-:W1:Y:S02]  /*2f70*/  SYNCS.PHASECHK.TRANS64.TRYWAIT P1, [R0+URZ+0x90], R5 ;  /* 0x00009005000075a7 */ /* 0x002e6400080211ff */
[----:B-1-3--:R-:W-:Y:S09]  /*2f80*/  @!P1 BRA `(.L_x_53) ;  /* 0x0000005000ac9947 */ /* 0x00aff20003800000 */
.L_x_146:
[----:B------:R-:W-:Y:S01]  /*2f90*/  LEA R4, R10, UR5, 0x4 ;  /* 0x000000050a047c11 */ /* 0x000fe2000f8e20ff */
[----:B------:R-:W-:Y:S01]  /*2fa0*/  @UP3 ULEA UR6, UR14, UR5, 0x3 ;  /* 0x000000050e063291 */ /* 0x000fe2000f8e18ff */
[----:B------:R-:W-:Y:S01]  /*2fb0*/  PLOP3.LUT P2, PT, PT, PT, PT, 0x80, 0x8 ;  /* 0x000000000008781c */ /* 0x000fe20003f4f070 */
[----:B------:R-:W-:Y:S01]  /*2fc0*/  ULEA UR7, UR15, UR5, 0x3 ;  /* 0x000000050f077291 */ /* 0x000fe2000f8e18ff */
[----:B------:R-:W-:Y:S02]  /*2fd0*/  PRMT R3, RZ, 0x654, R3 ;  /* 0x00000654ff037816 */ /* 0x000fe40000000003 */
[----:B-1----:R-:W1:Y:S01]  /*2fe0*/  LDS.128 R4, [R4+0x120] ;  /* 0x0001200004047984 */ /* 0x002e620000000c00 */
[----:B------:R-:W-:Y:S02]  /*2ff0*/  @P0 SHF.L.U32 R2, R8, 0x1f, RZ ;  /* 0x0000001f08020819 */ /* 0x000fe400000006ff */
[----:B------:R-:W-:Y:S01]  /*3000*/  SHF.L.U32 R0, R11, 0x1f, RZ ;  /* 0x0000001f0b007819 */ /* 0x000fe200000006ff */
[----:B------:R-:W-:Y:S01]  /*3010*/  @!PT LDS RZ, [RZ] ;  /* 0x00000000fffff984 */ /* 0x000fe20000000800 */
[----:B------:R-:W-:Y:S01]  /*3020*/  @!PT LDS RZ, [RZ] ;  /* 0x00000000fffff984 */ /* 0x000fe20000000800 */
[----:B------:R-:W-:Y:S01]  /*3030*/  @!PT LDS RZ, [RZ] ;  /* 0x00000000fffff984 */ /* 0x000fe20000000800 */
[----:B------:R-:W-:Y:S01]  /*3040*/  @!PT LDS RZ, [RZ] ;  /* 0x00000000fffff984 */ /* 0x000fe20000000800 */
[----:B------:R2:W-:Y:S06]  /*3050*/  MEMBAR.ALL.CTA ;  /* 0x0000000000007992 */ /* 0x0005ec0000008000 */
[----:B--2---:R-:W2:Y:S02]  /*3060*/  FENCE.VIEW.ASYNC.S ;  /* 0x00000000000073c6 */ /* 0x004ea40000000000 */
[----:B--2---:R2:W-:Y:S01]  /*3070*/  SYNCS.ARRIVE.TRANS64.RED.A1T0 RZ, [R3+URZ], RZ ;  /* 0x000000ff03ff79a7 */ /* 0x0045e200081004ff */
[----:B------:R2:W3:Y:S01]  /*3080*/  @P0 SYNCS.PHASECHK.TRANS64.TRYWAIT P2, [UR6], R2 ;  /* 0x00000002ff0005a7 */ /* 0x0004e20008041106 */
[----:B------:R-:W-:Y:S01]  /*3090*/  ULEA.HI UR6, UR15, UR15, URZ, 0x1 ;  /* 0x0000000f0f067291 */ /* 0x000fe2000f8f08ff */
[----:B-1----:R-:W-:-:S03]  /*30a0*/  LOP3.LUT P1, RZ, R6, 0x1, RZ, 0xc0, !PT ;  /* 0x0000000106ff7812 */ /* 0x002fc6000782c0ff */
[----:B------:R-:W-:Y:S02]  /*30b0*/  USHF.L.U32 UR8, UR6, 0x6, URZ ;  /* 0x0000000606087899 */ /* 0x000fe400080006ff */
[----:B------:R-:W-:Y:S02]  /*30c0*/  ULOP3.LUT UR6, UR6, 0xffe, URZ, 0xc0, !UPT ;  /* 0x00000ffe06067892 */ /* 0x000fe4000f8ec0ff */
[----:B------:R-:W-:Y:S02]  /*30d0*/  ULOP3.LUT UR8, UR8, 0xffffff80, URZ, 0xc0, !UPT ;  /* 0xffffff8008087892 */ /* 0x000fe4000f8ec0ff */
[----:B------:R-:W-:Y:S02]  /*30e0*/  UIADD3 UR6, UPT, UPT, -UR6, UR15, URZ ;  /* 0x0000000f06067290 */ /* 0x000fe4000fffe1ff */
[----:B------:R-:W-:Y:S01]  /*30f0*/  UIADD3 UR8, UPT, UPT, UR16, UR8, URZ ;  /* 0x0000000810087290 */ /* 0x000fe2000fffe0ff */
[----:B------:R-:W1:Y:S03]  /*3100*/  SYNCS.PHASECHK.TRANS64.TRYWAIT P0, [UR7+0xd0], R0 ;  /* 0x0000d000ff0075a7 */ /* 0x000e660008001107 */
[----:B------:R-:W-:Y:S01]  /*3110*/  ULEA UR8, UR6, UR8, 0x14 ;  /* 0x0000000806087291 */ /* 0x000fe2000f8ea0ff */
[----:B-123--:R-:W-:Y:S11]  /*3120*/  @!P0 BRA `(.L_x_54) ;  /* 0x0000005000588947 */ /* 0x00eff60003800000 */
.L_x_148:
[----:B------:R-:W-:Y:S01]  /*3130*/  IADD3 R10, PT, PT, R10, 0x1, RZ ;  /* 0x000000010a0a7810 */ /* 0x000fe20007ffe0ff */
[----:B------:R-:W-:Y:S06]  /*3140*/  BRA.U !UP3, `(.L_x_55) ;  /* 0x000000010bc07547 */ /* 0x000fec000b800000 */
[----:B------:R-:W-:Y:S01]  /*3150*/  UPLOP3.LUT UP4, UPT, UPT, UPT, UPT, 0x40, 0x4 ;  /* 0x000000000004789c */ /* 0x000fe20003f8e870 */
[----:B------:R-:W-:Y:S01]  /*3160*/  UMOV UR13, UR9 ;  /* 0x00000009000d7c82 */ /* 0x000fe20008000000 */
[----:B------:R-:W-:Y:S01]  /*3170*/  UMOV UR12, UR4 ;  /* 0x00000004000c7c82 */ /* 0x000fe20008000000 */
[----:B------:R-:W-:-:S08]  /*3180*/  UMOV UR17, UR14 ;  /* 0x0000000e00117c82 */ /* 0x000fd00008000000 */
.L_x_58:
[----:B------:R-:W-:Y:S02]  /*3190*/  UIADD3 UR13, UPT, UPT, UR13, 0x1, URZ ;  /* 0x000000010d0d7890 */ /* 0x000fe4000fffe0ff */
[----:B--2---:R-:W-:Y:S02]  /*31a0*/  ULEA UR6, UR17, UR5, 0x3 ;  /* 0x0000000511067291 */ /* 0x004fe4000f8e18ff */
[----:B------:R-:W-:Y:S01]  /*31b0*/  UISETP.NE.AND UP0, UPT, UR13, URZ, UPT ;  /* 0x000000ff0d00728c */ /* 0x000fe2000bf05270 */
[----:B---3--:R-:W-:Y:S10]  /*31c0*/  @P2 BRA `(.L_x_56) ;  /* 0x00000000000c2947 */ /* 0x008ff40003800000 */
[----:B-1----:R-:W-:Y:S04]  /*31d0*/  SHF.L.U32 R3, R8, 0x1f, RZ ;  /* 0x0000001f08037819 */ /* 0x002fe800000006ff */
[----:B------:R-:W1:Y:S02]  /*31e0*/  SYNCS.PHASECHK.TRANS64.TRYWAIT P0, [UR6], R3 ;  /* 0x00000003ff0075a7 */ /* 0x000e640008001106 */
[----:B-1----:R-:W-:Y:S05]  /*31f0*/  @!P0 BRA `(.L_x_57) ;  /* 0x00000050003c8947 */ /* 0x002fea0003800000 */
.L_x_56:
[----:B------:R-:W-:Y:S01]  /*3200*/  UISETP.NE.AND UP1, UPT, UR12, 0x1, UPT ;  /* 0x000000010c00788c */ /* 0x000fe2000bf25270 */
[----:B------:R-:W-:Y:S01]  /*3210*/  PLOP3.LUT P2, PT, PT, PT, PT, 0x80, 0x8 ;  /* 0x000000000008781c */ /* 0x000fe20003f4f070 */
[----:B------:R-:W-:Y:S02]  /*3220*/  UIADD3 UR14, UPT, UPT, UR17, 0x1, URZ ;  /* 0x00000001110e7890 */ /* 0x000fe4000fffe0ff */
[----:B------:R-:W-:Y:S02]  /*3230*/  ULEA UR28, UR17, UR11, 0xa ;  /* 0x0000000b111c7291 */ /* 0x000fe4000f8e50ff */
[----:B------:R-:W-:Y:S01]  /*3240*/  UISETP.NE.AND UP2, UPT, UR14, 0x4, UPT ;  /* 0x000000040e00788c */ /* 0x000fe2000bf45270 */
[----:B------:R-:W-:Y:S01]  /*3250*/  PLOP3.LUT P0, PT, PT, PT, UP1, 0x80, 0x8 ;  /* 0x000000000008781c */ /* 0x000fe20003f0f018 */
[----:B------:R-:W-:Y:S02]  /*3260*/  UIADD3 UR40, UPT, UPT, UR28, 0x2, URZ ;  /* 0x000000021c287890 */ /* 0x000fe4000fffe0ff */
[----:B------:R-:W-:Y:S02]  /*3270*/  USEL UR27, URZ, 0x1, UP2 ;  /* 0x00000001ff1b7887 */ /* 0x000fe40009000000 */
[----:B------:R-:W-:Y:S02]  /*3280*/  USEL UR14, UR14, URZ, UP2 ;  /* 0x000000ff0e0e7287 */ /* 0x000fe40009000000 */
[----:B------:R-:W-:Y:S02]  /*3290*/  UIADD3 UR36, UPT, UPT, UR28, 0x4, URZ ;  /* 0x000000041c247890 */ /* 0x000fe4000fffe0ff */
[----:B------:R-:W-:Y:S01]  /*32a0*/  @UP1 ULEA UR26, UR14, UR5, 0x3 ;  /* 0x000000050e1a1291 */ /* 0x000fe2000f8e18ff */
[----:B------:R-:W-:Y:S01]  /*32b0*/  LOP3.LUT R8, R8, UR27, RZ, 0x3c, !PT ;  /* 0x0000001b08087c12 */ /* 0x000fe2000f8e3cff */
[----:B------:R-:W-:Y:S02]  /*32c0*/  UIADD3 UR32, UPT, UPT, UR28, 0x6, URZ ;  /* 0x000000061c207890 */ /* 0x000fe4000fffe0ff */
[----:B------:R-:W-:Y:S01]  /*32d0*/  UIADD3 UR6, UPT, UPT, UR6, 0x20, URZ ;  /* 0x0000002006067890 */ /* 0x000fe2000fffe0ff */
[----:B-1----:R-:W-:Y:S01]  /*32e0*/  @P0 SHF.L.U32 R0, R8, 0x1f, RZ ;  /* 0x0000001f08000819 */ /* 0x002fe200000006ff */
[----:B------:R-:W-:Y:S01]  /*32f0*/  UIADD3 UR12, UPT, UPT, UR12, -0x1, URZ ;  /* 0xffffffff0c0c7890 */ /* 0x000fe2000fffe0ff */
[----:B------:R-:W-:Y:S02]  /*3300*/  UMOV UR29, 0x40004040 ;  /* 0x40004040001d7882 */ /* 0x000fe40000000000 */
[----:B------:R2:W3:Y:S01]  /*3310*/  @P0 SYNCS.PHASECHK.TRANS64.TRYWAIT P2, [UR26], R0 ;  /* 0x00000000ff0005a7 */ /* 0x0004e2000804111a */
[----:B------:R-:W-:Y:S01]  /*3320*/  ULEA UR26, UR17, UR10, 0x9 ;  /* 0x0000000a111a7291 */ /* 0x000fe2000f8e48ff */
[----:B------:R-:W-:Y:S01]  /*3330*/  UMOV UR27, 0x40004040 ;  /* 0x40004040001b7882 */ /* 0x000fe20000000000 */
[----:B------:R-:W-:Y:S02]  /*3340*/  UMOV UR41, 0x40004040 ;  /* 0x4000404000297882 */ /* 0x000fe40000000000 */
[----:B------:R-:W-:Y:S02]  /*3350*/  UIADD3 UR38, UPT, UPT, UR26, 0x2, URZ ;  /* 0x000000021a267890 */ /* 0x000fe4000fffe0ff */
[----:B------:R-:W-:Y:S02]  /*3360*/  UIADD3 UR34, UPT, UPT, UR26, 0x4, URZ ;  /* 0x000000041a227890 */ /* 0x000fe4000fffe0ff */
[----:B------:R-:W-:Y:S01]  /*3370*/  UIADD3 UR30, UPT, UPT, UR26, 0x6, URZ ;  /* 0x000000061a1e7890 */ /* 0x000fe2000fffe0ff */
[----:B------:R2:W-:Y:S01]  /*3380*/  UTCHMMA gdesc[UR26], gdesc[UR28], tmem[UR8], tmem[UR24], idesc[UR25], UP4 ;  /* 0x00ff181c1a0075ea */ /* 0x0005e2000a000008 */
[----:B------:R-:W-:Y:S01]  /*3390*/  UPLOP3.LUT UP4, UPT, UPT, UPT, UPT, 0x80, 0x8 ;  /* 0x000000000008789c */ /* 0x000fe20003f8f070 */
[----:B------:R-:W-:Y:S01]  /*33a0*/  UMOV UR39, 0x40004040 ;  /* 0x4000404000277882 */ /* 0x000fe20000000000 */
[----:B------:R-:W-:Y:S01]  /*33b0*/  UMOV UR37, 0x40004040 ;  /* 0x4000404000257882 */ /* 0x000fe20000000000 */
[----:B------:R2:W-:Y:S01]  /*33c0*/  UTCHMMA gdesc[UR38], gdesc[UR40], tmem[UR8], tmem[UR22], idesc[UR23], UPT ;  /* 0x00ff1628260075ea */ /* 0x0005e2000b800008 */
[----:B------:R-:W-:Y:S01]  /*33d0*/  UMOV UR35, 0x40004040 ;  /* 0x4000404000237882 */ /* 0x000fe20000000000 */
[----:B------:R-:W-:Y:S01]  /*33e0*/  UMOV UR33, 0x40004040 ;  /* 0x4000404000217882 */ /* 0x000fe20000000000 */
[----:B------:R-:W-:Y:S01]  /*33f0*/  UMOV UR31, 0x40004040 ;  /* 0x40004040001f7882 */ /* 0x000fe20000000000 */
[----:B------:R2:W-:Y:S01]  /*3400*/  UTCHMMA gdesc[UR34], gdesc[UR36], tmem[UR8], tmem[UR20], idesc[UR21], UPT ;  /* 0x00ff1424220075ea */ /* 0x0005e2000b800008 */
[----:B------:R2:W-:Y:S01]  /*3410*/  UTCHMMA gdesc[UR30], gdesc[UR32], tmem[UR8], tmem[UR18], idesc[UR19], UPT ;  /* 0x00ff12201e0075ea */ /* 0x0005e2000b800008 */
[----:B------:R2:W-:Y:S01]  /*3420*/  UTCBAR [UR6], URZ ;  /* 0x000000ff060073e9 */ /* 0x0005e200080000ff */
[----:B------:R-:W-:Y:S01]  /*3430*/  UMOV UR17, UR14 ;  /* 0x0000000e00117c82 */ /* 0x000fe20008000000 */
[----:B------:R-:W-:Y:S05]  /*3440*/  BRA.U UP0, `(.L_x_58) ;  /* 0xfffffffd00507547 */ /* 0x000fea000b83ffff */
.L_x_55:
[----:B------:R-:W-:Y:S01]  /*3450*/  UIADD3 UR15, UPT, UPT, UR15, 0x1, URZ ;  /* 0x000000010f0f7890 */ /* 0x000fe2000fffe0ff */
[C---:B------:R-:W-:Y:S01]  /*3460*/  ISETP.NE.AND P0, PT, R10.reuse, 0x2, PT ;  /* 0x000000020a00780c */ /* 0x040fe20003f05270 */
[----:B------:R-:W-:Y:S02]  /*3470*/  UIADD3 UR7, UPT, UPT, UR7, 0xb0, URZ ;  /* 0x000000b007077890 */ /* 0x000fe4000fffe0ff */
[----:B------:R-:W-:Y:S01]  /*3480*/  UISETP.NE.AND UP0, UPT, UR15, 0x4, UPT ;  /* 0x000000040f00788c */ /* 0x000fe2000bf05270 */
[----:B-12---:R-:W-:Y:S02]  /*3490*/  SEL R0, RZ, 0x1, P0 ;  /* 0x00000001ff007807 */ /* 0x006fe40000000000 */
[----:B------:R-:W-:Y:S01]  /*34a0*/  SEL R10, R10, RZ, P0 ;  /* 0x000000ff0a0a7207 */ /* 0x000fe20000000000 */
[----:B------:R-:W-:Y:S01]  /*34b0*/  USEL UR6, URZ, 0x1, UP0 ;  /* 0x00000001ff067887 */ /* 0x000fe20008000000 */
[----:B------:R-:W-:Y:S01]  /*34c0*/  LOP3.LUT R9, R9, R0, RZ, 0x3c, !PT ;  /* 0x0000000009097212 */ /* 0x000fe200078e3cff */
[----:B------:R-:W-:Y:S01]  /*34d0*/  USEL UR15, UR15, URZ, UP0 ;  /* 0x000000ff0f0f7287 */ /* 0x000fe20008000000 */
[----:B------:R1:W-:Y:S03]  /*34e0*/  UTCBAR [UR7], URZ ;  /* 0x000000ff070073e9 */ /* 0x0003e600080000ff */
[----:B------:R-:W-:Y:S01]  /*34f0*/  LOP3.LUT R11, R11, UR6, RZ, 0x3c, !PT ;  /* 0x000000060b0b7c12 */ /* 0x000fe2000f8e3cff */
[----:B------:R-:W-:Y:S07]  /*3500*/  @P1 BRA `(.L_x_59) ;  /* 0xfffffff800881947 */ /* 0x000fee000383ffff */
[----:B------:R-:W2:Y:S01]  /*3510*/  S2UR UR4, SR_CgaCtaId ;  /* 0x00000000000479c3 */ /* 0x000ea20000008800 */
[----:B------:R-:W-:Y:S01]  /*3520*/  ELECT P0, URZ, PT ;  /* 0x0000000000ff782f */ /* 0x000fe20003800000 */
[----:B------:R-:W-:Y:S01]  /*3530*/  IMAD.MOV.U32 R0, RZ, RZ, 0x1 ;  /* 0x00000001ff007424 */ /* 0x000fe200078e00ff */
[----:B------:R-:W-:Y:S01]  /*3540*/  UIADD3 UR5, UPT, UPT, UR5, 0xd0, URZ ;  /* 0x000000d005057890 */ /* 0x000fe2000fffe0ff */
[----:B------:R-:W-:Y:S01]  /*3550*/  SHF.L.U32 R3, R11, 0x1f, RZ ;  /* 0x0000001f0b037819 */ /* 0x000fe200000006ff */
[----:B------:R-:W-:-:S03]  /*3560*/  UMOV UR6, 0x40 ;  /* 0x0000004000067882 */ /* 0x000fc60000000000 */
[----:B------:R-:W-:Y:S01]  /*3570*/  UVIRTCOUNT.DEALLOC.SMPOOL 0x80 ;  /* 0x000000800000784c */ /* 0x000fe20000000000 */
[----:B--2---:R-:W-:Y:S02]  /*3580*/  ULEA UR4, UR4, UR6, 0x18 ;  /* 0x0000000604047291 */ /* 0x004fe4000f8ec0ff */
[----:B------:R-:W-:-:S07]  /*3590*/  ULEA UR6, UR15, UR5, 0x3 ;  /* 0x000000050f067291 */ /* 0x000fce000f8e18ff */
[----:B------:R2:W-:Y:S02]  /*35a0*/  @P0 STS.U8 [UR4+0x1c], R0 ;  /* 0x00001c00ff000988 */ /* 0x0005e40008000004 */
[----:B------:R-:W4:Y:S02]  /*35b0*/  SYNCS.PHASECHK.TRANS64.TRYWAIT P0, [UR6], R3 ;  /* 0x00000003ff0075a7 */ /* 0x000f240008001106 */
[----:B--2-4-:R-:W-:Y:S05]  /*35c0*/  @!P0 BRA `(.L_x_60) ;  /* 0x0000004c00608947 */ /* 0x014fea0003800000 */
.L_x_151:
[----:B-1----:R-:W-:-:S04]  /*35d0*/  UIADD3 UR7, UPT, UPT, UR15, 0x1, URZ ;  /* 0x000000010f077890 */ /* 0x002fc8000fffe0ff */
[----:B------:R-:W-:-:S04]  /*35e0*/  UISETP.NE.AND UP0, UPT, UR7, 0x4, UPT ;  /* 0x000000040700788c */ /* 0x000fc8000bf05270 */
[----:B------:R-:W-:Y:S02]  /*35f0*/  USEL UR8, URZ, 0x1, UP0 ;  /* 0x00000001ff087887 */ /* 0x000fe40008000000 */
[----:B------:R-:W-:-:S04]  /*3600*/  USEL UR7, UR7, URZ, UP0 ;  /* 0x000000ff07077287 */ /* 0x000fc80008000000 */
[----:B------:R-:W-:Y:S01]  /*3610*/  ULEA UR6, UR7, UR5, 0x3 ;  /* 0x0000000507067291 */ /* 0x000fe2000f8e18ff */
[----:B------:R-:W-:-:S04]  /*3620*/  LOP3.LUT R2, R11, UR8, RZ, 0x3c, !PT ;  /* 0x000000080b027c12 */ /* 0x000fc8000f8e3cff */
[----:B--2---:R-:W-:-:S04]  /*3630*/  SHF.L.U32 R3, R2, 0x1f, RZ ;  /* 0x0000001f02037819 */ /* 0x004fc800000006ff */
[----:B------:R-:W1:Y:S02]  /*3640*/  SYNCS.PHASECHK.TRANS64.TRYWAIT P0, [UR6], R3 ;  /* 0x00000003ff0075a7 */ /* 0x000e640008001106 */
[----:B-1----:R-:W-:Y:S05]  /*3650*/  @!P0 BRA `(.L_x_61) ;  /* 0x0000004c00548947 */ /* 0x002fea0003800000 */
.L_x_153:
        /* <DEDUP_REMOVED lines=9> */
.L_x_155:
[----:B------:R-:W-:-:S04]  /*36f0*/  UIADD3 UR7, UPT, UPT, UR7, 0x1, URZ ;  /* 0x0000000107077890 */ /* 0x000fc8000fffe0ff */
[----:B------:R-:W-:-:S04]  /*3700*/  UISETP.NE.AND UP0, UPT, UR7, 0x4, UPT ;  /* 0x000000040700788c */ /* 0x000fc8000bf05270 */
[----:B------:R-:W-:Y:S02]  /*3710*/  USEL UR6, URZ, 0x1, UP0 ;  /* 0x00000001ff067887 */ /* 0x000fe40008000000 */
[----:B------:R-:W-:-:S04]  /*3720*/  USEL UR7, UR7, URZ, UP0 ;  /* 0x000000ff07077287 */ /* 0x000fc80008000000 */
[----:B------:R-:W-:Y:S01]  /*3730*/  ULEA UR7, UR7, UR5, 0x3 ;  /* 0x0000000507077291 */ /* 0x000fe2000f8e18ff */
[----:B-1----:R-:W-:-:S04]  /*3740*/  LOP3.LUT R3, R2, UR6, RZ, 0x3c, !PT ;  /* 0x0000000602037c12 */ /* 0x002fc8000f8e3cff */
[----:B------:R-:W-:-:S04]  /*3750*/  SHF.L.U32 R3, R3, 0x1f, RZ ;  /* 0x0000001f03037819 */ /* 0x000fc800000006ff */
[----:B------:R-:W1:Y:S02]  /*3760*/  SYNCS.PHASECHK.TRANS64.TRYWAIT P0, [UR7], R3 ;  /* 0x00000003ff0075a7 */ /* 0x000e640008001107 */
[----:B-1----:R-:W-:Y:S05]  /*3770*/  @!P0 BRA `(.L_x_63) ;  /* 0x0000004c003c8947 */ /* 0x002fea0003800000 */
.L_x_157:
[----:B------:R-:W-:Y:S01]  /*3780*/  NOP ;  /* 0x0000000000007918 */ /* 0x000fe20000000000 */
[----:B-1----:R-:W1:Y:S01]  /*3790*/  LDS R0, [UR4+0x14] ;  /* 0x00001404ff007984 */ /* 0x002e620008000800 */
[----:B------:R-:W-:Y:S01]  /*37a0*/  ULOP3.LUT UR6, UR16, 0xffff, URZ, 0xc0, !UPT ;  /* 0x0000ffff10067892 */ /* 0x000fe2000f8ec0ff */
[----:B------:R-:W-:Y:S01]  /*37b0*/  UMOV UR8, 0xffff ;  /* 0x0000ffff00087882 */ /* 0x000fe20000000000 */
[----:B------:R-:W-:Y:S02]  /*37c0*/  UMOV UR5, 0x1 ;  /* 0x0000000100057882 */ /* 0x000fe40000000000 */
[----:B------:R-:W-:-:S04]  /*37d0*/  USHF.R.U32.HI UR6, URZ, 0x5, UR6 ;  /* 0x00000005ff067899 */ /* 0x000fc80008011606 */
[----:B------:R-:W-:Y:S02]  /*37e0*/  USHF.L.U32 UR8, UR8, UR6, URZ ;  /* 0x0000000608087299 */ /* 0x000fe400080006ff */
[----:B------:R-:W-:-:S04]  /*37f0*/  USHF.L.U32 UR5, UR5, UR6, URZ ;  /* 0x0000000605057299 */ /* 0x000fc800080006ff */
[----:B-1----:R-:W-:-:S04]  /*3800*/  LOP3.LUT R0, R0, UR8, RZ, 0xc0, !PT ;  /* 0x0000000800007c12 */ /* 0x002fc8000f8ec0ff */
[----:B------:R-:W-:-:S13]  /*3810*/  ISETP.NE.AND P0, PT, R0, UR8, PT ;  /* 0x0000000800007c0c */ /* 0x000fda000bf05270 */
[----:B------:R-:W-:Y:S05]  /*3820*/  @P0 BRA `(.L_x_64) ;  /* 0x0000000000580947 */ /* 0x000fea0003800000 */
[----:B------:R-:W1:Y:S02]  /*3830*/  LDS R0, [UR4+0x18] ;  /* 0x00001804ff007984 */ /* 0x000e640008000800 */
[----:B-1----:R-:W-:-:S04]  /*3840*/  LOP3.LUT R0, R0, UR5, RZ, 0xc0, !PT ;  /* 0x0000000500007c12 */ /* 0x002fc8000f8ec0ff */
[----:B------:R-:W-:-:S13]  /*3850*/  ISETP.NE.AND P0, PT, R0, UR5, PT ;  /* 0x0000000500007c0c */ /* 0x000fda000bf05270 */
[----:B------:R-:W-:Y:S05]  /*3860*/  @P0 BRA `(.L_x_65) ;  /* 0x00000000003c0947 */ /* 0x000fea0003800000 */
[----:B------:R-:W1:Y:S01]  /*3870*/  S2R R2, SR_LANEID ;  /* 0x0000000000027919 */ /* 0x000e620000000000 */
[----:B------:R-:W-:Y:S01]  /*3880*/  ULOP3.LUT UR8, URZ, UR8, URZ, 0x33, !UPT ;  /* 0x00000008ff087292 */ /* 0x000fe2000f8e33ff */
[----:B------:R-:W-:Y:S01]  /*3890*/  LOP3.LUT R4, RZ, UR5, RZ, 0x33, !PT ;  /* 0x00000005ff047c12 */ /* 0x000fe2000f8e33ff */
[----:B------:R-:W-:Y:S02]  /*38a0*/  VOTEU.ANY UR7, UPT, PT ;  /* 0x0000000000077886 */ /* 0x000fe400038e0100 */
[----:B------:R-:W-:Y:S01]  /*38b0*/  UFLO.U32 UR7, UR7 ;  /* 0x00000007000772bd */ /* 0x000fe200080e0000 */
[----:B------:R-:W2:Y:S01]  /*38c0*/  REDUX UR5, R4 ;  /* 0x00000000040573c4 */ /* 0x000ea20000000000 */
[----:B------:R-:W-:-:S06]  /*38d0*/  IMAD.U32 R0, RZ, RZ, UR8 ;  /* 0x00000008ff007e24 */ /* 0x000fcc000f8e00ff */
[----:B------:R4:W-:Y:S01]  /*38e0*/  UTCATOMSWS.AND URZ, UR8 ;  /* 0x0000000800ff79e3 */ /* 0x0009e20008000000 */
[----:B------:R-:W3:Y:S01]  /*38f0*/  REDUX UR6, R0 ;  /* 0x00000000000673c4 */ /* 0x000ee20000000000 */
[----:B-1----:R-:W-:Y:S01]  /*3900*/  ISETP.EQ.U32.AND P0, PT, R2, UR7, PT ;  /* 0x0000000702007c0c */ /* 0x002fe2000bf02070 */
[----:B--2---:R-:W-:Y:S01]  /*3910*/  IMAD.U32 R2, RZ, RZ, UR5 ;  /* 0x00000005ff027e24 */ /* 0x004fe2000f8e00ff */
[----:B---3--:R-:W-:-:S11]  /*3920*/  MOV R3, UR6 ;  /* 0x0000000600037c02 */ /* 0x008fd60008000f00 */
[----:B------:R4:W-:Y:S04]  /*3930*/  @P0 ATOMS.AND RZ, [UR4+0x14], R3 ;  /* 0x00001403ffff098c */ /* 0x0009e8000a800004 */
[----:B------:R4:W-:Y:S01]  /*3940*/  @P0 ATOMS.AND RZ, [UR4+0x18], R2 ;  /* 0x00001802ffff098c */ /* 0x0009e2000a800004 */
[----:B------:R-:W-:Y:S05]  /*3950*/  BRA `(.L_x_66) ;  /* 0x0000000000147947 */ /* 0x000fea0003800000 */
.L_x_65:
[----:B------:R-:W-:Y:S02]  /*3960*/  MOV R2, 0x3980 ;  /* 0x0000398000027802 */ /* 0x000fe40000000f00 */
[----:B---3-5:R-:W-:Y:S05]  /*3970*/  CALL.REL.NOINC `($__internal_0_$__cuda_sm10x_tcgen05_guardrail_trap_col_being_dealloced_not_returned_by_alloc) ;  /* 0x0000005000247944 */ /* 0x028fea0003c00000 */
[----:B------:R-:W-:Y:S05]  /*3980*/  BRA `(.L_x_66) ;  /* 0x0000000000087947 */ /* 0x000fea0003800000 */
.L_x_64:
[----:B------:R-:W-:Y:S02]  /*3990*/  MOV R2, 0x39b0 ;  /* 0x000039b000027802 */ /* 0x000fe40000000f00 */
[----:B---3-5:R-:W-:Y:S05]  /*39a0*/  CALL.REL.NOINC `($__internal_2_$__cuda_sm10x_tcgen05_guardrail_trap_unallocated_columns_being_dealloced) ;  /* 0x0000005000307944 */ /* 0x028fea0003c00000 */
.L_x_66:
[----:B------:R-:W-:Y:S01]  /*39b0*/  NOP ;  /* 0x0000000000007918 */ /* 0x000fe20000000000 */
[----:B----4-:R-:W-:Y:S05]  /*39c0*/  EXIT ;  /* 0x000000000000794d */ /* 0x010fea0003800000 */
.L_x_48:
[----:B------:R-:W-:-:S09]  /*39d0*/  UISETP.NE.OR UP2, UPT, UR8, 0x3, !UP2 ;  /* 0x000000030800788c */ /* 0x000fd2000d745670 */
[----:B------:R-:W-:Y:S05]  /*39e0*/  BRA.U UP2, `(.L_x_67) ;  /* 0x0000001102147547 */ /* 0x000fea000b800000 */
[----:B------:R-:W1:Y:S01]  /*39f0*/  LDC R0, c[0x0][0xb30] ;  /* 0x0002cc00ff007b82 */ /* 0x000e620000000800 */
[----:B------:R-:W2:Y:S01]  /*3a00*/  LDCU.64 UR8, c[0x0][0x888] ;  /* 0x00011100ff0877ac */ /* 0x000ea20008000a00 */
[----:B------:R-:W-:Y:S02]  /*3a10*/  HFMA2 R25, -RZ, RZ, 0, 0 ;  /* 0x00000000ff197431 */ /* 0x000fe400000001ff */
[----:B------:R-:W-:Y:S01]  /*3a20*/  IMAD.MOV.U32 R32, RZ, RZ, 0x1 ;  /* 0x00000001ff207424 */ /* 0x000fe200078e00ff */
[----:B------:R-:W-:Y:S01]  /*3a30*/  MOV R23, 0x1000 ;  /* 0x0000100000177802 */ /* 0x000fe20000000f00 */
[----:B------:R-:W4:Y:S01]  /*3a40*/  LDCU.64 UR4, c[0x0][0x890] ;  /* 0x00011200ff0477ac */ /* 0x000f220008000a00 */
[----:B------:R-:W-:Y:S01]  /*3a50*/  IMAD.MOV.U32 R27, RZ, RZ, RZ ;  /* 0x000000ffff1b7224 */ /* 0x000fe200078e00ff */
[----:B------:R-:W3:Y:S01]  /*3a60*/  LDC R19, c[0x0][0x370] ;  /* 0x0000dc00ff137b82 */ /* 0x000ee20000000800 */
[----:B------:R-:W-:Y:S01]  /*3a70*/  UMOV UR7, 0x400 ;  /* 0x0000040000077882 */ /* 0x000fe20000000000 */
[----:B------:R-:W-:-:S02]  /*3a80*/  UPLOP3.LUT UP1, UPT, UPT, UPT, UPT, 0x40, 0x4 ;  /* 0x000000000004789c */ /* 0x000fc40003f2e870 */
[----:B------:R-:W-:-:S04]  /*3a90*/  ULEA UR7, UR37, UR7, 0x18 ;  /* 0x0000000725077291 */ /* 0x000fc8000f8ec0ff */
[----:B------:R-:W3:Y:S01]  /*3aa0*/  LDC R2, c[0x0][0xb0c] ;  /* 0x0002c300ff027b82 */ /* 0x000ee20000000800 */
[----:B------:R-:W-:Y:S02]  /*3ab0*/  UIADD3 UR13, UPT, UPT, UR7, 0x58, URZ ;  /* 0x00000058070d7890 */ /* 0x000fe4000fffe0ff */
[----:B--2---:R-:W-:Y:S02]  /*3ac0*/  UISETP.NE.U32.AND UP2, UPT, UR8, URZ, UPT ;  /* 0x000000ff0800728c */ /* 0x004fe4000bf45070 */
[----:B------:R-:W-:Y:S02]  /*3ad0*/  UIADD3 UR33, UPT, UPT, UR7, 0x40, URZ ;  /* 0x0000004007217890 */ /* 0x000fe4000fffe0ff */
[----:B----4-:R-:W-:Y:S01]  /*3ae0*/  UISETP.NE.U32.AND UP3, UPT, UR4, URZ, UPT ;  /* 0x000000ff0400728c */ /* 0x010fe2000bf65070 */
[----:B------:R-:W2:Y:S01]  /*3af0*/  LDC R18, c[0x0][0xb20] ;  /* 0x0002c800ff127b82 */ /* 0x000ea20000000800 */
[----:B-1----:R-:W-:Y:S01]  /*3b00*/  ISETP.NE.AND P1, PT, R0, 0x1, PT ;  /* 0x000000010000780c */ /* 0x002fe20003f25270 */
[----:B------:R-:W-:-:S02]  /*3b10*/  UISETP.NE.AND.EX UP2, UPT, UR9, URZ, UPT, UP2 ;  /* 0x000000ff0900728c */ /* 0x000fc4000bf45320 */
[----:B------:R-:W-:Y:S02]  /*3b20*/  UIADD3 UR25, UPT, UPT, UR7, 0x48, URZ ;  /* 0x0000004807197890 */ /* 0x000fe4000fffe0ff */
[----:B------:R-:W-:Y:S02]  /*3b30*/  UIADD3 UR17, UPT, UPT, UR7, 0x50, URZ ;  /* 0x0000005007117890 */ /* 0x000fe4000fffe0ff */
[----:B------:R-:W1:Y:S01]  /*3b40*/  LDC.64 R36, c[0x0][0x348] ;  /* 0x0000d200ff247b82 */ /* 0x000e620000000a00 */
[----:B------:R-:W-:Y:S02]  /*3b50*/  UPRMT UR13, UR37, 0x654, UR13 ;  /* 0x00000654250d7896 */ /* 0x000fe4000800000d */
[----:B------:R-:W-:-:S05]  /*3b60*/  UISETP.NE.AND.EX UP3, UPT, UR5, URZ, UPT, UP3 ;  /* 0x000000ff0500728c */ /* 0x000fca000bf65330 */
[----:B------:R-:W4:Y:S08]  /*3b70*/  LDC.64 R16, c[0x0][0xb10] ;  /* 0x0002c400ff107b82 */ /* 0x000f300000000a00 */
[----:B------:R-:W1:Y:S08]  /*3b80*/  LDC.64 R6, c[0x0][0xb18] ;  /* 0x0002c600ff067b82 */ /* 0x000e700000000a00 */
[----:B------:R-:W1:Y:S08]  /*3b90*/  LDC.64 R4, c[0x0][0xb28] ;  /* 0x0002ca00ff047b82 */ /* 0x000e700000000a00 */
[----:B--23--:R-:W1:Y:S02]  /*3ba0*/  LDC R22, c[0x0][0x374] ;  /* 0x0000dd00ff167b82 */ /* 0x00ce640000000800 */
.L_x_78:
[----:B------:R-:W-:Y:S02]  /*3bb0*/  LEA R0, R27, UR7, 0x3 ;  /* 0x000000071b007c11 */ /* 0x000fe4000f8e18ff */
[----:B------:R-:W-:Y:S02]  /*3bc0*/  SHF.L.U32 R3, R25, 0x1f, RZ ;  /* 0x0000001f19037819 */ /* 0x000fe400000006ff */
[----:B------:R-:W-:Y:S02]  /*3bd0*/  LEA R28, R27, UR7, 0x4 ;  /* 0x000000071b1c7c11 */ /* 0x000fe4000f8e20ff */
[----:B--2---:R-:W2:Y:S02]  /*3be0*/  SYNCS.PHASECHK.TRANS64.TRYWAIT P0, [R0+URZ+0x90], R3 ;  /* 0x00009003000075a7 */ /* 0x004ea400080011ff */
[----:B--2---:R-:W-:Y:S05]  /*3bf0*/  @!P0 BRA `(.L_x_68) ;  /* 0x0000004800348947 */ /* 0x004fea0003800000 */
.L_x_158:
[----:B------:R-:W-:Y:S01]  /*3c00*/  ISETP.GE.AND P0, PT, R26, 0x1, PT ;  /* 0x000000011a00780c */ /* 0x000fe20003f06270 */
[----:B------:R-:W3:Y:S01]  /*3c10*/  LDS.128 R28, [R28+0x120] ;  /* 0x000120001c1c7984 */ /* 0x000ee20000000c00 */
[----:B--2---:R-:W-:Y:S01]  /*3c20*/  VIADD R0, R0, 0xa0 ;  /* 0x000000a000007836 */ /* 0x004fe20000000000 */
[----:B------:R-:W-:Y:S01]  /*3c30*/  @!PT LDS RZ, [RZ] ;  /* 0x00000000fffff984 */ /* 0x000fe20000000800 */
[----:B------:R-:W-:Y:S01]  /*3c40*/  @!PT LDS RZ, [RZ] ;  /* 0x00000000fffff984 */ /* 0x000fe20000000800 */
[----:B------:R-:W-:Y:S01]  /*3c50*/  @!PT LDS RZ, [RZ] ;  /* 0x00000000fffff984 */ /* 0x000fe20000000800 */
[----:B------:R-:W-:Y:S01]  /*3c60*/  @!PT LDS RZ, [RZ] ;  /* 0x00000000fffff984 */ /* 0x000fe20000000800 */
[----:B------:R2:W-:Y:S06]  /*3c70*/  MEMBAR.ALL.CTA ;  /* 0x0000000000007992 */ /* 0x0005ec0000008000 */
[----:B--2---:R-:W2:Y:S01]  /*3c80*/  FENCE.VIEW.ASYNC.S ;  /* 0x00000000000073c6 */ /* 0x004ea20000000000 */
[----:B------:R-:W-:Y:S04]  /*3c90*/  PRMT R0, RZ, 0x654, R0 ;  /* 0x00000654ff007816 */ /* 0x000fe80000000000 */
[----:B--2---:R2:W-:Y:S01]  /*3ca0*/  SYNCS.ARRIVE.TRANS64.RED.A1T0 RZ, [R0+URZ], RZ ;  /* 0x000000ff00ff79a7 */ /* 0x0045e200081004ff */
[----:B---3--:R-:W-:Y:S11]  /*3cb0*/  LOP3.LUT P3, RZ, R30, 0x1, RZ, 0xc0, !PT ;  /* 0x000000011eff7812 */ /* 0x008ff6000786c0ff */
[----:B------:R-:W-:Y:S02]  /*3cc0*/  @!UPT UIADD3 URZ, UPT, UPT, URZ, URZ, URZ ;  /* 0x000000fffffff290 */ /* 0x000fe4000fffe0ff */
[----:B------:R-:W-:Y:S02]  /*3cd0*/  @P3 MOV R13, R28 ;  /* 0x0000001c000d3202 */ /* 0x000fe40000000f00 */
[----:B------:R-:W-:Y:S01]  /*3ce0*/  @P3 LOP3.LUT R8, R29, 0xffff, RZ, 0xc0, !PT ;  /* 0x0000ffff1d083812 */ /* 0x000fe200078ec0ff */
[----:B--2---:R-:W-:Y:S06]  /*3cf0*/  @!P0 BRA `(.L_x_69) ;  /* 0x0000000000a48947 */ /* 0x004fec0003800000 */
[----:B-1---5:R-:W-:Y:S01]  /*3d00*/  IMAD.HI.U32 R33, R22, R7, RZ ;  /* 0x0000000716217227 */ /* 0x022fe200078e00ff */
[----:B------:R-:W-:Y:S02]  /*3d10*/  ISETP.NE.AND P0, PT, R6, 0x1, PT ;  /* 0x000000010600780c */ /* 0x000fe40003f05270 */
[----:B------:R-:W-:Y:S01]  /*3d20*/  ISETP.NE.AND P2, PT, R26, 0x1, PT ;  /* 0x000000011a00780c */ /* 0x000fe20003f45270 */
[----:B----4-:R-:W-:Y:S01]  /*3d30*/  IMAD.HI.U32 R34, R19, R16, RZ ;  /* 0x0000001013227227 */ /* 0x010fe200078e00ff */
[----:B------:R-:W-:Y:S02]  /*3d40*/  SHF.R.U32.HI R33, RZ, R18, R33 ;  /* 0x00000012ff217219 */ /* 0x000fe40000011621 */
[----:B------:R-:W-:Y:S01]  /*3d50*/  ISETP.NE.AND P4, PT, R2, 0x1, PT ;  /* 0x000000010200780c */ /* 0x000fe20003f85270 */
[----:B------:R-:W-:Y:S01]  /*3d60*/  IMAD.HI.U32 R38, R13, R16, RZ ;  /* 0x000000100d267227 */ /* 0x000fe200078e00ff */
[----:B------:R-:W-:Y:S02]  /*3d70*/  SHF.R.U32.HI R34, RZ, R17, R34 ;  /* 0x00000011ff227219 */ /* 0x000fe40000011622 */
[----:B------:R-:W-:Y:S01]  /*3d80*/  SEL R3, R22, R33, !P0 ;  /* 0x0000002116037207 */ /* 0x000fe20004000000 */
[C---:B------:R-:W-:Y:S01]  /*3d90*/  IMAD.HI.U32 R33, R8.reuse, R7, RZ ;  /* 0x0000000708217227 */ /* 0x040fe200078e00ff */
[----:B------:R-:W-:Y:S02]  /*3da0*/  SEL R11, R19, R34, !P4 ;  /* 0x00000022130b7207 */ /* 0x000fe40006000000 */
[----:B------:R-:W-:Y:S01]  /*3db0*/  SHF.R.U32.HI R38, RZ, R17, R38 ;  /* 0x00000011ff267219 */ /* 0x000fe20000011626 */
[----:B------:R-:W-:Y:S01]  /*3dc0*/  IMAD.HI.U32 R40, R3, R4, RZ ;  /* 0x0000000403287227 */ /* 0x000fe200078e00ff */
[----:B------:R-:W-:Y:S03]  /*3dd0*/  SHF.R.U32.HI R33, RZ, R18, R33 ;  /* 0x00000012ff217219 */ /* 0x000fe60000011621 */
[----:B------:R-:W-:Y:S01]  /*3de0*/  IMAD.HI.U32 R34, R11, R4, RZ ;  /* 0x000000040b227227 */ /* 0x000fe200078e00ff */
[----:B------:R-:W-:Y:S02]  /*3df0*/  @P2 SHF.R.U32.HI R3, RZ, R5, R40 ;  /* 0x00000005ff032219 */ /* 0x000fe40000011628 */
[----:B------:R-:W-:Y:S02]  /*3e00*/  SEL R9, R8, R33, !P0 ;  /* 0x0000002108097207 */ /* 0x000fe40004000000 */
[----:B------:R-:W-:Y:S01]  /*3e10*/  @P2 SHF.R.U32.HI R11, RZ, R5, R34 ;  /* 0x00000005ff0b2219 */ /* 0x000fe20000011622 */
[C---:B------:R-:W-:Y:S01]  /*3e20*/  IMAD R10, R26.reuse, R3, RZ ;  /* 0x000000031a0a7224 */ /* 0x040fe200078e02ff */
[----:B------:R-:W-:Y:S01]  /*3e30*/  SEL R3, R13, R38, !P4 ;  /* 0x000000260d037207 */ /* 0x000fe20006000000 */
[C---:B------:R-:W-:Y:S03]  /*3e40*/  IMAD.HI.U32 R14, R9.reuse, R4, RZ ;  /* 0x00000004090e7227 */ /* 0x040fe600078e00ff */
[----:B------:R-:W-:Y:S01]  /*3e50*/  ISETP.GE.AND P0, PT, R9, R10, PT ;  /* 0x0000000a0900720c */ /* 0x000fe20003f06270 */
[C---:B------:R-:W-:Y:S01]  /*3e60*/  IMAD R12, R26.reuse, R11, RZ ;  /* 0x0000000b1a0c7224 */ /* 0x040fe200078e02ff */
[-C--:B------:R-:W-:Y:S04]  /*3e70*/  SHF.R.U32.HI R14, RZ, R5.reuse, R14 ;  /* 0x00000005ff0e7219 */ /* 0x080fe8000001160e */
[----:B------:R-:W-:Y:S02]  /*3e80*/  ISETP.GE.OR P0, PT, R3, R12, P0 ;  /* 0x0000000c0300720c */ /* 0x000fe40000706670 */
[----:B------:R-:W-:Y:S05]  /*3e90*/  SEL R15, R9, R14, !P2 ;  /* 0x0000000e090f7207 */ /* 0x000fea0005000000 */
[----:B------:R-:W-:Y:S04]  /*3ea0*/  IMAD.MOV R14, RZ, RZ, -R15 ;  /* 0x000000ffff0e7224 */ /* 0x000fe800078e0a0f */
[----:B------:R-:W-:Y:S02]  /*3eb0*/  IMAD R14, R26, R14, R9 ;  /* 0x0000000e1a0e7224 */ /* 0x000fe400078e0209 */
[C---:B------:R-:W-:Y:S05]  /*3ec0*/  @!P0 IMAD.HI.U32 R10, R3.reuse, R4, RZ ;  /* 0x00000004030a8227 */ /* 0x040fea00078e00ff */
[----:B------:R-:W-:Y:S04]  /*3ed0*/  @!P0 SHF.R.U32.HI R10, RZ, R5, R10 ;  /* 0x00000005ff0a8219 */ /* 0x000fe8000001160a */
[----:B------:R-:W-:Y:S01]  /*3ee0*/  @!P0 SEL R0, R3, R10, !P2 ;  /* 0x0000000a03008207 */ /* 0x000fe20005000000 */
[----:B------:R-:W-:Y:S03]  /*3ef0*/  IMAD.MOV R10, RZ, RZ, -R3 ;  /* 0x000000ffff0a7224 */ /* 0x000fe600078e0a03 */
[----:B------:R-:W-:Y:S01]  /*3f00*/  @!P0 IADD3 R15, PT, PT, R15, -R0, RZ ;  /* 0x800000000f0f8210 */ /* 0x000fe20007ffe0ff */
[----:B------:R-:W-:Y:S01]  /*3f10*/  @!P0 IMAD R0, R11, R14, R0 ;  /* 0x0000000e0b008224 */ /* 0x000fe200078e0200 */
[----:B------:R-:W-:Y:S01]  /*3f20*/  IADD3 R11, PT, PT, -R9, RZ, RZ ;  /* 0x000000ff090b7210 */ /* 0x000fe20007ffe1ff */
[----:B------:R-:W-:Y:S02]  /*3f30*/  IMAD R13, R2, R10, R13 ;  /* 0x0000000a020d7224 */ /* 0x000fe400078e020d */
[----:B------:R-:W-:Y:S02]  /*3f40*/  @!P0 IMAD R9, R15, R26, R3 ;  /* 0x0000001a0f098224 */ /* 0x000fe400078e0203 */
[----:B------:R-:W-:Y:S02]  /*3f50*/  @!P0 IMAD.MOV.U32 R3, RZ, RZ, R0 ;  /* 0x000000ffff038224 */ /* 0x000fe400078e0000 */
[----:B------:R-:W-:Y:S02]  /*3f60*/  IMAD R8, R6, R11, R8 ;  /* 0x0000000b06087224 */ /* 0x000fe400078e0208 */
[----:B------:R-:W-:Y:S02]  /*3f70*/  IMAD R13, R3, R2, R13 ;  /* 0x00000002030d7224 */ /* 0x000fe400078e020d */
[----:B------:R-:W-:Y:S02]  /*3f80*/  IMAD R8, R9, R6, R8 ;  /* 0x0000000609087224 */ /* 0x000fe400078e0208 */
.L_x_69:
[----:B------:R-:W-:Y:S05]  /*3f90*/  BRA.U UP1, `(.L_x_70) ;  /* 0x0000000101107547 */ /* 0x000fea000b800000 */
[----:B------:R-:W-:Y:S04]  /*3fa0*/  MOV R0, UR6 ;  /* 0x0000000600007c02 */ /* 0x000fe80008000f00 */
[----:B------:R-:W-:Y:S04]  /*3fb0*/  SHF.L.U32 R3, R0, 0x1f, RZ ;  /* 0x0000001f00037819 */ /* 0x000fe800000006ff */
[----:B------:R-:W2:Y:S02]  /*3fc0*/  SYNCS.PHASECHK.TRANS64.TRYWAIT P0, [UR7+0x88], R3 ;  /* 0x00008803ff0075a7 */ /* 0x000ea40008001107 */
[----:B--2---:R-:W-:Y:S05]  /*3fd0*/  @!P0 BRA `(.L_x_71) ;  /* 0x0000004400508947 */ /* 0x004fea0003800000 */
.L_x_70:
[----:B------:R-:W-:Y:S02]  /*3fe0*/  R2UR UR35, R21 ;  /* 0x00000000152372ca */ /* 0x000fe400000e0000 */
[----:B------:R-:W-:Y:S02]  /*3ff0*/  R2UR UR34, R20 ;  /* 0x00000000142272ca */ /* 0x000fe400000e0000 */
[----:B------:R-:W-:Y:S02]  /*4000*/  ISETP.NE.U32.AND P2, PT, RZ, UR4, PT ;  /* 0x00000004ff007c0c */ /* 0x000fe4000bf45070 */
[----:B------:R-:W-:Y:S02]  /*4010*/  SHF.L.U32 R12, R32, 0x1f, RZ ;  /* 0x0000001f200c7819 */ /* 0x000fe400000006ff */
[----:B------:R-:W-:Y:S05]  /*4020*/  ISETP.NE.AND.EX P2, PT, RZ, UR5, PT, P2 ;  /* 0x00000005ff007c0c */ /* 0x000fea000bf45320 */
[----:B------:R-:W-:Y:S02]  /*4030*/  USHF.L.U32 UR35, UR35, 0x6, URZ ;  /* 0x0000000623237899 */ /* 0x000fe400080006ff */
[----:B------:R-:W-:Y:S01]  /*4040*/  USHF.L.U32 UR34, UR34, 0x7, URZ ;  /* 0x0000000722227899 */ /* 0x000fe200080006ff */
[----:B------:R-:W-:Y:S11]  /*4050*/  BRA.U !UP3, `(.L_x_72) ;  /* 0x000000010b347547 */ /* 0x000ff6000b800000 */
[----:B------:R-:W-:Y:S01]  /*4060*/  UPLOP3.LUT UP0, UPT, UPT, UPT, UP2, 0x80, 0x8 ;  /* 0x000000000008789c */ /* 0x000fe20003f0f020 */
[----:B--2---:R-:W-:Y:S02]  /*4070*/  HFMA2 R0, -RZ, RZ, 0, 5.9604644775390625e-08 ;  /* 0x00000001ff007431 */ /* 0x004fe400000001ff */
[----:B------:R-:W-:Y:S03]  /*4080*/  IMAD.MOV.U32 R59, RZ, RZ, 0x1 ;  /* 0x00000001ff3b7424 */ /* 0x000fe600078e00ff */
[----:B------:R-:W-:Y:S05]  /*4090*/  PLOP3.LUT P0, PT, PT, PT, UP0, 0x80, 0x8 ;  /* 0x000000000008781c */ /* 0x000fea0003f0f008 */
[----:B------:R-:W2:Y:S01]  /*40a0*/  @UP0 LDCU.64 UR10, c[0x0][0x888] ;  /* 0x00011100ff0a07ac */ /* 0x000ea20008000a00 */
[----:B------:R-:W-:Y:S07]  /*40b0*/  @UP0 UIMAD UR8, UR36, UR4, URZ ;  /* 0x00000004240802a4 */ /* 0x000fee000f8e02ff */
[----:B------:R-:W-:Y:S01]  /*40c0*/  @!P0 PRMT R59, R0, 0x7610, R59 ;  /* 0x00007610003b8816 */ /* 0x000fe2000000003b */
[----:B--2---:R-:W-:Y:S03]  /*40d0*/  @UP0 UIMAD.WIDE UR10, UR8, 0x4, UR10 ;  /* 0x00000004080a08a5 */ /* 0x004fe6000f8e020a */
[----:B------:R-:W2:Y:S03]  /*40e0*/  @!UP0 LDCU UR8, c[0x0][0x880] ;  /* 0x00011000ff0887ac */ /* 0x000ea60008000800 */
[----:B------:R-:W-:Y:S01]  /*40f0*/  IMAD.U32 R10, RZ, RZ, UR10 ;  /* 0x0000000aff0a7e24 */ /* 0x000fe2000f8e00ff */
[----:B------:R-:W-:Y:S05]  /*4100*/  MOV R11, UR11 ;  /* 0x0000000b000b7c02 */ /* 0x000fea0008000f00 */
[----:B-----5:R3:W5:Y:S02]  /*4110*/  @P0 LDG.E R35, desc[UR46][R10.64] ;  /* 0x0000002e0a230981 */ /* 0x020764000c1e1900 */
[----:B--23--:R-:W-:Y:S07]  /*4120*/  @!P0 IMAD.U32 R35, RZ, RZ, UR8 ;  /* 0x00000008ff238e24 */ /* 0x00cfee000f8e00ff */
.L_x_72:
[----:B-----5:R-:W-:Y:S01]  /*4130*/  @!P2 FSETP.EQ.AND P0, PT, R35, RZ, PT ;  /* 0x000000ff2300a20b */ /* 0x020fe20003f02000 */
[----:B------:R-:W-:Y:S01]  /*4140*/  @!UPT UIADD3 URZ, UPT, UPT, URZ, URZ, URZ ;  /* 0x000000fffffff290 */ /* 0x000fe2000fffe0ff */
[----:B------:R-:W-:Y:S11]  /*4150*/  @!P2 BRA `(.L_x_73) ;  /* 0x000000000014a947 */ /* 0x000ff60003800000 */
[----:B------:R-:W-:Y:S02]  /*4160*/  LOP3.LUT P2, RZ, R59, 0xff, RZ, 0xc0, !PT ;  /* 0x000000ff3bff7812 */ /* 0x000fe4000784c0ff */
[----:B------:R-:W-:Y:S04]  /*4170*/  PLOP3.LUT P0, PT, PT, PT, UP0, 0x80, 0x8 ;  /* 0x000000000008781c */ /* 0x000fe80003f0f008 */
[----:B------:R-:W-:Y:S07]  /*4180*/  PLOP3.LUT P0, PT, P0, PT, PT, 0x8, 0x80 ;  /* 0x000000000080781c */ /* 0x000fee000070e170 */
[----:B------:R-:W-:Y:S11]  /*4190*/  @P2 FSETP.EQ.AND P0, PT, R35, RZ, PT ;  /* 0x000000ff2300220b */ /* 0x000ff60003f02000 */
[----:B------:R-:W-:Y:S02]  /*41a0*/  @!UPT UIADD3 URZ, UPT, UPT, URZ, URZ, URZ ;  /* 0x000000fffffff290 */ /* 0x000fe4000fffe0ff */
.L_x_73:
[----:B------:R-:W3:Y:S01]  /*41b0*/  SYNCS.PHASECHK.TRANS64.TRYWAIT P2, [UR7+0x60], R12 ;  /* 0x0000600cff0075a7 */ /* 0x000ee20008041107 */
[----:B------:R-:W-:Y:S04]  /*41c0*/  ELECT P4, URZ, PT ;  /* 0x0000000000ff782f */ /* 0x000fe80003880000 */
[----:B------:R-:W-:Y:S11]  /*41d0*/  PLOP3.LUT P4, PT, P0, P4, PT, 0xf2, 0x2f ;  /* 0x00000000002f781c */ /* 0x000ff60000789e72 */
[----:B------:R-:W-:Y:S02]  /*41e0*/  @!UPT UIADD3 URZ, UPT, UPT, URZ, URZ, URZ ;  /* 0x000000fffffff290 */ /* 0x000fe4000fffe0ff */
[----:B-1----:R-:W-:Y:S05]  /*41f0*/  @!P4 IADD3 R9, P0, PT, R36, 0x580, RZ ;  /* 0x000005802409c810 */ /* 0x002fea0007f1e0ff */
[----:B--2---:R-:W-:Y:S01]  /*4200*/  @!P4 IMAD.X R0, RZ, RZ, R37, P0 ;  /* 0x000000ffff00c224 */ /* 0x004fe200000e0625 */
[----:B---3--:R-:W-:Y:S07]  /*4210*/  @!P2 BRA `(.L_x_74) ;  /* 0x0000004000d8a947 */ /* 0x008fee0003800000 */
.L_x_161:
[----:B------:R-:W-:Y:S01]  /*4220*/  @!P4 R2UR UR8, R0 ;  /* 0x000000000008c2ca */ /* 0x000fe200000e0000 */
[----:B------:R-:W-:Y:S01]  /*4230*/  VOTEU.ALL UP1, P4 ;  /* 0x0000000000ff7886 */ /* 0x000fe20002020000 */
[----:B------:R-:W-:Y:S01]  /*4240*/  @!P4 R2UR UR9, R9 ;  /* 0x000000000909c2ca */ /* 0x000fe200000e0000 */
[----:B------:R-:W-:Y:S01]  /*4250*/  @!P4 IMAD.MOV.U32 R0, RZ, RZ, 0x1000 ;  /* 0x00001000ff00c424 */ /* 0x000fe200078e00ff */
[----:B------:R-:W-:Y:S01]  /*4260*/  UMOV UR10, 0x0 ;  /* 0x00000000000a7882 */ /* 0x000fe20000000000 */
[----:B------:R-:W-:Y:S01]  /*4270*/  UMOV UR11, 0x10000000 ;  /* 0x10000000000b7882 */ /* 0x000fe20000000000 */
[----:B------:R-:W-:Y:S01]  /*4280*/  @!UP1 UIADD3 UR32, UPT, UPT, UR7, 0x200, URZ ;  /* 0x0000020007209890 */ /* 0x000fe2000fffe0ff */
[----:B------:R-:W-:Y:S01]  /*4290*/  @!P4 IADD3 R9, P0, PT, R36, 0x580, RZ ;  /* 0x000005802409c810 */ /* 0x000fe20007f1e0ff */
[----:B------:R-:W-:Y:S05]  /*42a0*/  VOTEU.ALL UP1, P4 ;  /* 0x0000000000ff7886 */ /* 0x000fea0002020000 */
[----:B------:R-:W-:Y:S01]  /*42b0*/  IMAD.U32 R11, RZ, RZ, UR8 ;  /* 0x00000008ff0b7e24 */ /* 0x000fe2000f8e00ff */
[----:B------:R-:W-:Y:S01]  /*42c0*/  UPRMT UR8, UR37, 0x654, UR33 ;  /* 0x0000065425087896 */ /* 0x000fe20008000021 */
[----:B------:R-:W-:Y:S03]  /*42d0*/  IMAD.U32 R10, RZ, RZ, UR9 ;  /* 0x00000009ff0a7e24 */ /* 0x000fe6000f8e00ff */
[----:B------:R-:W-:Y:S02]  /*42e0*/  @!P4 R2UR UR15, R11 ;  /* 0x000000000b0fc2ca */ /* 0x000fe400000e0000 */
[----:B------:R-:W-:Y:S11]  /*42f0*/  @!P4 R2UR UR14, R10 ;  /* 0x000000000a0ec2ca */ /* 0x000ff600000e0000 */
[----:B------:R-:W-:Y:S02]  /*4300*/  @!UPT UIADD3 URZ, UPT, UPT, URZ, URZ, URZ ;  /* 0x000000fffffff290 */ /* 0x000fe4000fffe0ff */
[----:B------:R2:W-:Y:S01]  /*4310*/  @!UP1 UTMALDG.3D [UR32], [UR14], desc[UR10] ;  /* 0x00000a200e0095b4 */ /* 0x0005e20008011000 */
[----:B------:R3:W-:Y:S01]  /*4320*/  @!P4 SYNCS.ARRIVE.TRANS64.RED.A0TR RZ, [UR7+0x40], R0 ;  /* 0x00004000ffffc9a7 */ /* 0x0007e20008300407 */
[----:B------:R-:W-:Y:S01]  /*4330*/  SYNCS.ARRIVE.TRANS64.RED.A1T0 RZ, [UR8], RZ ;  /* 0x000000ffffff79a7 */ /* 0x000fe20008100408 */
[----:B---3--:R-:W-:Y:S01]  /*4340*/  @!P4 IMAD.X R0, RZ, RZ, R37, P0 ;  /* 0x000000ffff00c224 */ /* 0x008fe200000e0625 */
[----:B------:R-:W3:Y:S02]  /*4350*/  SYNCS.PHASECHK.TRANS64.TRYWAIT P2, [UR7+0x68], R12 ;  /* 0x0000680cff0075a7 */ /* 0x000ee40008041107 */
[----:B--23--:R-:W-:Y:S05]  /*4360*/  @!P2 BRA `(.L_x_75) ;  /* 0x00000040009ca947 */ /* 0x00cfea0003800000 */
.L_x_163:
        /* <DEDUP_REMOVED lines=8> */
[----:B------:R-:W-:Y:S01]  /*43f0*/  @!UP1 UIADD3 UR24, UPT, UPT, UR7, 0x1200, URZ ;  /* 0x0000120007189890 */ /* 0x000fe2000fffe0ff */
[----:B------:R-:W-:Y:S01]  /*4400*/  VOTEU.ALL UP1, P4 ;  /* 0x0000000000ff7886 */ /* 0x000fe20002020000 */
[----:B------:R-:W-:Y:S01]  /*4410*/  UMOV UR27, UR35 ;  /* 0x00000023001b7c82 */ /* 0x000fe20008000000 */
[----:B------:R-:W-:Y:S02]  /*4420*/  UMOV UR28, UR36 ;  /* 0x00000024001c7c82 */ /* 0x000fe40008000000 */
[----:B------:R-:W-:Y:S01]  /*4430*/  IMAD.U32 R11, RZ, RZ, UR8 ;  /* 0x00000008ff0b7e24 */ /* 0x000fe2000f8e00ff */
[----:B------:R-:W-:Y:S01]  /*4440*/  UPRMT UR8, UR37, 0x654, UR25 ;  /* 0x0000065425087896 */ /* 0x000fe20008000019 */
[----:B------:R-:W-:Y:S02]  /*4450*/  IMAD.U32 R10, RZ, RZ, UR9 ;  /* 0x00000009ff0a7e24 */ /* 0x000fe4000f8e00ff */
[----:B------:R-:W-:Y:S01]  /*4460*/  @!P4 IMAD.X R20, RZ, RZ, R37, P0 ;  /* 0x000000ffff14c224 */ /* 0x000fe200000e0625 */
[----:B------:R-:W-:Y:S02]  /*4470*/  @!P4 R2UR UR15, R11 ;  /* 0x000000000b0fc2ca */ /* 0x000fe400000e0000 */
[----:B------:R-:W-:Y:S11]  /*4480*/  @!P4 R2UR UR14, R10 ;  /* 0x000000000a0ec2ca */ /* 0x000ff600000e0000 */
[----:B------:R-:W-:Y:S02]  /*4490*/  @!UPT UIADD3 URZ, UPT, UPT, URZ, URZ, URZ ;  /* 0x000000fffffff290 */ /* 0x000fe4000fffe0ff */
[----:B------:R2:W-:Y:S01]  /*44a0*/  @!UP1 UTMALDG.3D [UR24], [UR14], desc[UR10] ;  /* 0x00000a180e0095b4 */ /* 0x0005e20008011000 */
[----:B------:R2:W-:Y:S01]  /*44b0*/  @!P4 SYNCS.ARRIVE.TRANS64.RED.A0TR RZ, [UR7+0x48], R0 ;  /* 0x00004800ffffc9a7 */ /* 0x0005e20008300407 */
[----:B------:R-:W-:Y:S01]  /*44c0*/  SYNCS.ARRIVE.TRANS64.RED.A1T0 RZ, [UR8], RZ ;  /* 0x000000ffffff79a7 */ /* 0x000fe20008100408 */
[----:B------:R-:W3:Y:S02]  /*44d0*/  SYNCS.PHASECHK.TRANS64.TRYWAIT P2, [UR7+0x70], R12 ;  /* 0x0000700cff0075a7 */ /* 0x000ee40008041107 */
[----:B--23--:R-:W-:Y:S05]  /*44e0*/  @!P2 BRA `(.L_x_76) ;  /* 0x000000400054a947 */ /* 0x00cfea0003800000 */
.L_x_165:
[----:B------:R-:W2:Y:S01]  /*44f0*/  LDC.64 R14, c[0x0][0xb10] ;  /* 0x0002c400ff0e7b82 */ /* 0x000ea20000000a00 */
[----:B------:R-:W-:Y:S01]  /*4500*/  @!P4 R2UR UR8, R20 ;  /* 0x000000001408c2ca */ /* 0x000fe200000e0000 */
[----:B------:R-:W-:Y:S01]  /*4510*/  VOTEU.ALL UP1, P4 ;  /* 0x0000000000ff7886 */ /* 0x000fe20002020000 */
[----:B------:R-:W-:Y:S01]  /*4520*/  @!P4 R2UR UR9, R21 ;  /* 0x000000001509c2ca */ /* 0x000fe200000e0000 */
[----:B------:R-:W-:Y:S01]  /*4530*/  UMOV UR10, 0x0 ;  /* 0x00000000000a7882 */ /* 0x000fe20000000000 */
[----:B------:R-:W-:Y:S03]  /*4540*/  UMOV UR11, 0x10000000 ;  /* 0x10000000000b7882 */ /* 0x000fe60000000000 */
[----:B------:R-:W3:Y:S01]  /*4550*/  LDC.64 R10, c[0x0][0xb18] ;  /* 0x0002c600ff0a7b82 */ /* 0x000ee20000000a00 */
[----:B------:R-:W-:Y:S01]  /*4560*/  @!UP1 UIADD3 UR18, UPT, UPT, UR34, 0x40, URZ ;  /* 0x0000004022129890 */ /* 0x000fe2000fffe0ff */
[----:B------:R-:W-:Y:S01]  /*4570*/  @P3 SHF.R.U32.HI R24, RZ, 0x10, R29 ;  /* 0x00000010ff183819 */ /* 0x000fe2000001161d */
[----:B------:R-:W-:Y:S01]  /*4580*/  @!UP1 UIADD3 UR16, UPT, UPT, UR7, 0x2200, URZ ;  /* 0x0000220007109890 */ /* 0x000fe2000fffe0ff */
[----:B------:R-:W-:Y:S01]  /*4590*/  VIADD R27, R27, 0x1 ;  /* 0x000000011b1b7836 */ /* 0x000fe20000000000 */
[----:B------:R-:W-:Y:S03]  /*45a0*/  VOTEU.ALL UP1, P4 ;  /* 0x0000000000ff7886 */ /* 0x000fe60002020000 */
[----:B------:R-:W5:Y:S01]  /*45b0*/  @!P1 LDC R0, c[0x0][0xb20] ;  /* 0x0002c800ff009b82 */ /* 0x000f620000000800 */
[----:B------:R-:W-:Y:S01]  /*45c0*/  UMOV UR19, UR35 ;  /* 0x0000002300137c82 */ /* 0x000fe20008000000 */
[----:B------:R-:W-:Y:S01]  /*45d0*/  IMAD.U32 R21, RZ, RZ, UR8 ;  /* 0x00000008ff157e24 */ /* 0x000fe2000f8e00ff */
[----:B------:R-:W-:Y:S05]  /*45e0*/  UMOV UR20, UR36 ;  /* 0x0000002400147c82 */ /* 0x000fea0008000000 */
[----:B-1----:R-:W1:Y:S01]  /*45f0*/  @!P1 LDC R3, c[0x0][0xb0c] ;  /* 0x0002c300ff039b82 */ /* 0x002e620000000800 */
[----:B------:R-:W-:Y:S01]  /*4600*/  IMAD.U32 R20, RZ, RZ, UR9 ;  /* 0x00000009ff147e24 */ /* 0x000fe2000f8e00ff */
[----:B------:R-:W-:Y:S01]  /*4610*/  UPRMT UR8, UR37, 0x654, UR17 ;  /* 0x0000065425087896 */ /* 0x000fe20008000011 */
[----:B------:R-:W-:Y:S03]  /*4620*/  @!P4 R2UR UR15, R21 ;  /* 0x00000000150fc2ca */ /* 0x000fe600000e0000 */
[----:B------:R-:W-:Y:S01]  /*4630*/  @!P4 R2UR UR14, R20 ;  /* 0x00000000140ec2ca */ /* 0x000fe200000e0000 */
[----:B------:R-:W-:Y:S11]  /*4640*/  @!P4 IMAD.MOV.U32 R20, RZ, RZ, 0x1000 ;  /* 0x00001000ff14c424 */ /* 0x000ff600078e00ff */
[----:B------:R-:W-:Y:S01]  /*4650*/  @!UPT UIADD3 URZ, UPT, UPT, URZ, URZ, URZ ;  /* 0x000000fffffff290 */ /* 0x000fe2000fffe0ff */
[----:B------:R1:W-:Y:S01]  /*4660*/  @!UP1 UTMALDG.3D [UR16], [UR14], desc[UR10] ;  /* 0x00000a100e0095b4 */ /* 0x0003e20008011000 */
[----:B------:R1:W-:Y:S02]  /*4670*/  @!P4 SYNCS.ARRIVE.TRANS64.RED.A0TR RZ, [UR7+0x50], R20 ;  /* 0x00005014ffffc9a7 */ /* 0x0003e40008300407 */
[----:B-1----:R-:W-:Y:S01]  /*4680*/  @!P1 ISETP.NE.AND P2, PT, R3, 0x1, PT ;  /* 0x000000010300980c */ /* 0x002fe20003f45270 */
[C---:B--2---:R-:W-:Y:S01]  /*4690*/  @!P1 IMAD.HI.U32 R14, R13.reuse, R14, RZ ;  /* 0x0000000e0d0e9227 */ /* 0x044fe200078e00ff */
[----:B---3--:R-:W-:Y:S03]  /*46a0*/  @!P1 ISETP.NE.AND P0, PT, R10, 0x1, PT ;  /* 0x000000010a00980c */ /* 0x008fe60003f05270 */
[C---:B------:R-:W-:Y:S01]  /*46b0*/  @!P1 IMAD.HI.U32 R11, R8.reuse, R11, RZ ;  /* 0x0000000b080b9227 */ /* 0x040fe200078e00ff */
[----:B------:R-:W-:Y:S04]  /*46c0*/  @!P1 SHF.R.U32.HI R14, RZ, R15, R14 ;  /* 0x0000000fff0e9219 */ /* 0x000fe8000001160e */
[----:B-----5:R-:W-:Y:S01]  /*46d0*/  @!P1 SHF.R.U32.HI R9, RZ, R0, R11 ;  /* 0x00000000ff099219 */ /* 0x020fe2000001160b */
[----:B------:R-:W-:Y:S01]  /*46e0*/  SYNCS.ARRIVE.TRANS64.RED.A1T0 RZ, [UR8], RZ ;  /* 0x000000ffffff79a7 */ /* 0x000fe20008100408 */
[----:B------:R-:W-:Y:S02]  /*46f0*/  @!P1 SEL R14, R13, R14, !P2 ;  /* 0x0000000e0d0e9207 */ /* 0x000fe40005000000 */
[----:B------:R-:W-:Y:S01]  /*4700*/  @!P1 SEL R9, R8, R9, !P0 ;  /* 0x0000000908099207 */ /* 0x000fe20004000000 */
[----:B------:R-:W1:Y:S04]  /*4710*/  SYNCS.PHASECHK.TRANS64.TRYWAIT P5, [UR7+0x78], R12 ;  /* 0x0000780cff0075a7 */ /* 0x000e6800080a1107 */
[----:B------:R-:W-:Y:S02]  /*4720*/  @!P1 IMAD.IADD R0, R9, 0x1, -R14 ;  /* 0x0000000109009824 */ /* 0x000fe400078e0a0e */
[----:B------:R-:W-:Y:S02]  /*4730*/  @!P1 IMAD.IADD R9, R14, 0x1, -R9 ;  /* 0x000000010e099824 */ /* 0x000fe400078e0a09 */
[----:B------:R-:W-:Y:S02]  /*4740*/  @!P1 IMAD R13, R0, R3, R13 ;  /* 0x00000003000d9224 */ /* 0x000fe400078e020d */
[----:B------:R-:W-:Y:S01]  /*4750*/  @!P1 IMAD R8, R9, R10, R8 ;  /* 0x0000000a09089224 */ /* 0x000fe200078e0208 */
[----:B-1----:R-:W-:Y:S06]  /*4760*/  @!P5 BRA `(.L_x_77) ;  /* 0x0000003c00ccd947 */ /* 0x002fec0003800000 */
.L_x_167:
[----:B-1----:R-:W-:Y:S01]  /*4770*/  @!P4 IADD3 R3, P0, PT, R36, 0x580, RZ ;  /* 0x000005802403c810 */ /* 0x002fe20007f1e0ff */
[----:B------:R-:W-:Y:S01]  /*4780*/  VOTEU.ALL UP1, P4 ;  /* 0x0000000000ff7886 */ /* 0x000fe20002020000 */
[----:B------:R-:W-:Y:S01]  /*4790*/  UMOV UR18, 0x0 ;  /* 0x0000000000127882 */ /* 0x000fe20000000000 */
[----:B------:R-:W-:Y:S01]  /*47a0*/  UMOV UR19, 0x10000000 ;  /* 0x1000000000137882 */ /* 0x000fe20000000000 */
[----:B------:R-:W-:Y:S01]  /*47b0*/  @!P4 R2UR UR9, R3 ;  /* 0x000000000309c2ca */ /* 0x000fe200000e0000 */
[----:B------:R-:W-:Y:S01]  /*47c0*/  @!P4 IMAD.X R0, RZ, RZ, R37, P0 ;  /* 0x000000ffff00c224 */ /* 0x000fe200000e0625 */
[----:B------:R-:W-:Y:S01]  /*47d0*/  @!UP1 UIADD3 UR10, UPT, UPT, UR34, 0x60, URZ ;  /* 0x00000060220a9890 */ /* 0x000fe2000fffe0ff */
[----:B------:R-:W-:Y:S01]  /*47e0*/  ISETP.NE.AND P0, PT, R27, 0x2, PT ;  /* 0x000000021b00780c */ /* 0x000fe20003f05270 */
[----:B------:R-:W-:Y:S01]  /*47f0*/  UMOV UR11, UR35 ;  /* 0x00000023000b7c82 */ /* 0x000fe20008000000 */
[----:B------:R-:W-:Y:S01]  /*4800*/  UMOV UR12, UR36 ;  /* 0x00000024000c7c82 */ /* 0x000fe20008000000 */
[----:B------:R-:W-:Y:S01]  /*4810*/  @!P4 R2UR UR8, R0 ;  /* 0x000000000008c2ca */ /* 0x000fe200000e0000 */
[----:B------:R-:W-:Y:S01]  /*4820*/  IMAD.IADD R20, R8, 0x1, R58 ;  /* 0x0000000108147824 */ /* 0x000fe200078e023a */
[----:B------:R-:W-:Y:S01]  /*4830*/  @P3 R2UR UR36, R24 ;  /* 0x00000000182432ca */ /* 0x000fe200000e0000 */
[----:B------:R-:W-:Y:S01]  /*4840*/  IMAD.IADD R21, R13, 0x1, R60 ;  /* 0x000000010d157824 */ /* 0x000fe200078e023c */
[----:B------:R-:W-:Y:S02]  /*4850*/  SEL R0, RZ, 0x1, P0 ;  /* 0x00000001ff007807 */ /* 0x000fe40000000000 */
[----:B------:R-:W-:Y:S01]  /*4860*/  LOP3.LUT R32, R32, 0x1, RZ, 0x3c, !PT ;  /* 0x0000000120207812 */ /* 0x000fe200078e3cff */
[----:B------:R-:W-:Y:S01]  /*4870*/  IMAD.U32 R10, RZ, RZ, UR9 ;  /* 0x00000009ff0a7e24 */ /* 0x000fe2000f8e00ff */
[----:B------:R-:W-:Y:S01]  /*4880*/  @!UP1 UIADD3 UR9, UPT, UPT, UR7, 0x58, URZ ;  /* 0x0000005807099890 */ /* 0x000fe2000fffe0ff */
[----:B------:R-:W-:Y:S02]  /*4890*/  LOP3.LUT R25, R25, R0, RZ, 0x3c, !PT ;  /* 0x0000000019197212 */ /* 0x000fe400078e3cff */
[----:B------:R-:W-:Y:S02]  /*48a0*/  SEL R27, R27, RZ, P0 ;  /* 0x000000ff1b1b7207 */ /* 0x000fe40000000000 */
[----:B------:R-:W-:Y:S01]  /*48b0*/  IMAD.U32 R11, RZ, RZ, UR8 ;  /* 0x00000008ff0b7e24 */ /* 0x000fe2000f8e00ff */
[----:B------:R-:W-:Y:S01]  /*48c0*/  @!P4 R2UR UR14, R10 ;  /* 0x000000000a0ec2ca */ /* 0x000fe200000e0000 */
[----:B------:R-:W-:Y:S01]  /*48d0*/  @!UP1 UIADD3 UR8, UPT, UPT, UR7, 0x3200, URZ ;  /* 0x0000320007089890 */ /* 0x000fe2000fffe0ff */
[----:B------:R-:W-:Y:S02]  /*48e0*/  VOTEU.ALL UP1, P4 ;  /* 0x0000000000ff7886 */ /* 0x000fe40002020000 */
[----:B------:R-:W-:Y:S11]  /*48f0*/  @!P4 R2UR UR15, R11 ;  /* 0x000000000b0fc2ca */ /* 0x000ff600000e0000 */
[----:B------:R-:W-:Y:S02]  /*4900*/  @!UPT UIADD3 URZ, UPT, UPT, URZ, URZ, URZ ;  /* 0x000000fffffff290 */ /* 0x000fe4000fffe0ff */
[----:B------:R2:W-:Y:S01]  /*4910*/  @!UP1 UTMALDG.3D [UR8], [UR14], desc[UR18] ;  /* 0x000012080e0095b4 */ /* 0x0005e20008011000 */
[----:B------:R2:W-:Y:S01]  /*4920*/  @!P4 SYNCS.ARRIVE.TRANS64.RED.A0TR RZ, [UR7+0x58], R23 ;  /* 0x00005817ffffc9a7 */ /* 0x0005e20008300407 */
[----:B------:R-:W-:Y:S01]  /*4930*/  UPLOP3.LUT UP1, UPT, UPT, UPT, UPT, 0x80, 0x8 ;  /* 0x000000000008789c */ /* 0x000fe20003f2f070 */
[----:B------:R-:W-:Y:S01]  /*4940*/  SYNCS.ARRIVE.TRANS64.RED.A1T0 RZ, [UR13], RZ ;  /* 0x000000ffffff79a7 */ /* 0x000fe2000810040d */
[----:B------:R-:W-:Y:S09]  /*4950*/  @P3 BRA `(.L_x_78) ;  /* 0xfffffff000943947 */ /* 0x000ff2000383ffff */
[----:B------:R-:W-:-:S04]  /*4960*/  SHF.L.U32 R3, R32, 0x1f, RZ ;  /* 0x0000001f20037819 */ /* 0x000fc800000006ff */
[----:B------:R-:W1:Y:S02]  /*4970*/  SYNCS.PHASECHK.TRANS64.TRYWAIT P0, [UR7+0x60], R3 ;  /* 0x00006003ff0075a7 */ /* 0x000e640008001107 */
[----:B-1----:R-:W-:Y:S05]  /*4980*/  @!P0 BRA `(.L_x_79) ;  /* 0x0000003c005c8947 */ /* 0x002fea0003800000 */
.L_x_169:
[----:B------:R-:W3:Y:S02]  /*4990*/  SYNCS.PHASECHK.TRANS64.TRYWAIT P0, [UR7+0x68], R3 ;  /* 0x00006803ff0075a7 */ /* 0x000ee40008001107 */
[----:B---3--:R-:W-:Y:S05]  /*49a0*/  @!P0 BRA `(.L_x_80) ;  /* 0x0000003c006c8947 */ /* 0x008fea0003800000 */
.L_x_171:
[----:B------:R-:W3:Y:S02]  /*49b0*/  SYNCS.PHASECHK.TRANS64.TRYWAIT P0, [UR7+0x70], R3 ;  /* 0x00007003ff0075a7 */ /* 0x000ee40008001107 */
[----:B---3--:R-:W-:Y:S05]  /*49c0*/  @!P0 BRA `(.L_x_81) ;  /* 0x0000003c007c8947 */ /* 0x008fea0003800000 */
.L_x_173:
[----:B-1----:R-:W-:-:S07]  /*49d0*/  MOV R0, UR7 ;  /* 0x0000000700007c02 */ /* 0x002fce0008000f00 */
.L_x_82:
[----:B-1----:R-:W-:-:S04]  /*49e0*/  SHF.L.U32 R3, R32, 0x1f, RZ ;  /* 0x0000001f20037819 */ /* 0x002fc800000006ff */
[----:B------:R1:W3:Y:S03]  /*49f0*/  SYNCS.PHASECHK.TRANS64.TRYWAIT P0, [R0+URZ+0x78], R3 ;  /* 0x00007803000075a7 */ /* 0x0002e600080011ff */
[----:B---3--:R-:W-:Y:S05]  /*4a00*/  @!P0 NANOSLEEP.SYNCS 0x989680 ;  /* 0x009896800000895d */ /* 0x008fea0003900000 */
[----:B------:R-:W3:Y:S02]  /*4a10*/  @!P0 SYNCS.PHASECHK.TRANS64 P0, [R0+URZ+0x78], R3 ;  /* 0x00007803000085a7 */ /* 0x000ee400080010ff */
[----:B--23--:R-:W-:Y:S05]  /*4a20*/  @P0 EXIT ;  /* 0x000000000000094d */ /* 0x00cfea0003800000 */
[----:B------:R-:W-:Y:S05]  /*4a30*/  BRA `(.L_x_82) ;  /* 0xfffffffc00e87947 */ /* 0x000fea000383ffff */
.L_x_67:
[----:B------:R-:W-:-:S06]  /*4a40*/  UISETP.GE.AND UP1, UPT, UR8, 0x4, UPT ;  /* 0x000000040800788c */ /* 0x000fcc000bf26270 */
[----:B------:R-:W-:-:S13]  /*4a50*/  PLOP3.LUT P0, PT, PT, PT, UP1, 0x80, 0x8 ;  /* 0x000000000008781c */ /* 0x000fda0003f0f018 */
[----:B------:R-:W-:Y:S05]  /*4a60*/  @!P0 EXIT ;  /* 0x000000000000894d */ /* 0x000fea0003800000 */
[----:B------:R-:W-:Y:S01]  /*4a70*/  BAR.SYNC.DEFER_BLOCKING 0x6, 0xa0 ;  /* 0x0182800000007b1d */ /* 0x000fe20000010000 */
[C---:B------:R-:W-:Y:S01]  /*4a80*/  IMAD.SHL.U32 R7, R72.reuse, 0x20, RZ ;  /* 0x0000002048077824 */ /* 0x040fe200078e00ff */
[C---:B------:R-:W-:Y:S01]  /*4a90*/  LOP3.LUT P0, RZ, R72.reuse, 0x4, RZ, 0xc0, !PT ;  /* 0x0000000448ff7812 */ /* 0x040fe2000780c0ff */
[C---:B------:R-:W-:Y:S01]  /*4aa0*/  IMAD.SHL.U32 R64, R72.reuse, 0x10, RZ ;  /* 0x0000001048407824 */ /* 0x040fe200078e00ff */
[----:B------:R-:W-:Y:S01]  /*4ab0*/  CS2R R68, SRZ ;  /* 0x0000000000447805 */ /* 0x000fe2000001ff00 */
[C---:B------:R-:W-:Y:S01]  /*4ac0*/  IMAD.SHL.U32 R5, R72.reuse, 0x4, RZ ;  /* 0x0000000448057824 */ /* 0x040fe200078e00ff */
[----:B------:R-:W-:Y:S02]  /*4ad0*/  UMOV UR48, 0x400 ;  /* 0x0000040000307882 */ /* 0x000fe40000000000 */
[----:B------:R-:W1:Y:S01]  /*4ae0*/  LDC R63, c[0x0][0x370] ;  /* 0x0000dc00ff3f7b82 */ /* 0x000e620000000800 */
[----:B------:R-:W-:Y:S01]  /*4af0*/  ULEA UR48, UR37, UR48, 0x18 ;  /* 0x0000003025307291 */ /* 0x000fe2000f8ec0ff */
[----:B------:R-:W-:Y:S01]  /*4b00*/  LOP3.LUT R0, R7, 0xc0, RZ, 0xc0, !PT ;  /* 0x000000c007007812 */ /* 0x000fe200078ec0ff */
[----:B------:R-:W-:Y:S01]  /*4b10*/  IMAD.U32 R32, R72, 0x10000, RZ ;  /* 0x0001000048207824 */ /* 0x000fe200078e00ff */
[----:B------:R-:W-:Y:S01]  /*4b20*/  LOP3.LUT R64, R64, 0x600, RZ, 0xc0, !PT ;  /* 0x0000060040407812 */ /* 0x000fe200078ec0ff */
[----:B------:R-:W-:Y:S01]  /*4b30*/  UIADD3 UR4, UPT, UPT, UR48, 0x200, URZ ;  /* 0x0000020030047890 */ /* 0x000fe2000fffe0ff */
[----:B------:R-:W-:Y:S01]  /*4b40*/  LOP3.LUT R5, R0, 0x18, R5, 0xf8, !PT ;  /* 0x0000001800057812 */ /* 0x000fe200078ef805 */
[----:B------:R-:W-:Y:S01]  /*4b50*/  IMAD.MOV.U32 R71, RZ, RZ, 0x20 ;  /* 0x00000020ff477424 */ /* 0x000fe200078e00ff */
[----:B------:R-:W2:Y:S01]  /*4b60*/  LDC R28, c[0x0][0xb0c] ;  /* 0x0002c300ff1c7b82 */ /* 0x000ea20000000800 */
[----:B------:R-:W-:Y:S01]  /*4b70*/  SHF.R.U32.HI R0, RZ, 0x1, R72 ;  /* 0x00000001ff007819 */ /* 0x000fe20000011648 */
[----:B------:R-:W-:Y:S01]  /*4b80*/  IMAD.MOV.U32 R70, RZ, RZ, 0x1 ;  /* 0x00000001ff467424 */ /* 0x000fe200078e00ff */
[--C-:B------:R-:W-:Y:S01]  /*4b90*/  LOP3.LUT R64, R64, 0x20, R7.reuse, 0xf8, !PT ;  /* 0x0000002040407812 */ /* 0x100fe200078ef807 */
[----:B------:R-:W-:Y:S01]  /*4ba0*/  IMAD.MOV.U32 R30, RZ, RZ, RZ ;  /* 0x000000ffff1e7224 */ /* 0x000fe200078e00ff */
[----:B------:R-:W-:Y:S01]  /*4bb0*/  LOP3.LUT R32, R32, 0x600000, RZ, 0xc0, !PT ;  /* 0x0060000020207812 */ /* 0x000fe200078ec0ff */
[----:B------:R-:W-:Y:S01]  /*4bc0*/  IMAD.MOV.U32 R75, RZ, RZ, RZ ;  /* 0x000000ffff4b7224 */ /* 0x000fe200078e00ff */
[----:B------:R-:W-:Y:S01]  /*4bd0*/  LOP3.LUT R5, R5, 0x8, R0, 0x78, !PT ;  /* 0x0000000805057812 */ /* 0x000fe200078e7800 */
[----:B------:R-:W4:Y:S01]  /*4be0*/  LDC R61, c[0x0][0xb20] ;  /* 0x0002c800ff3d7b82 */ /* 0x000f220000000800 */
[----:B------:R-:W3:Y:S01]  /*4bf0*/  LDS R3, [UR48+0x140] ;  /* 0x00014030ff037984 */ /* 0x000ee20008000800 */
[----:B------:R-:W-:Y:S01]  /*4c00*/  LOP3.LUT R64, R64, 0x100, R7, 0xf8, !PT ;  /* 0x0000010040407812 */ /* 0x000fe200078ef807 */
[----:B------:R-:W-:Y:S01]  /*4c10*/  IMAD.U32 R66, RZ, RZ, UR4 ;  /* 0x00000004ff427e24 */ /* 0x000fe2000f8e00ff */
[----:B------:R-:W-:Y:S01]  /*4c20*/  LOP3.LUT R72, R72, 0x60, RZ, 0xc0, !PT ;  /* 0x0000006048487812 */ /* 0x000fe200078ec0ff */
[----:B------:R-:W1:Y:S01]  /*4c30*/  LDCU.64 UR52, c[0x0][0x348] ;  /* 0x00006900ff3477ac */ /* 0x000e620008000a00 */
[----:B------:R-:W-:-:S02]  /*4c40*/  LOP3.LUT R64, R64, R5, RZ, 0xfc, !PT ;  /* 0x0000000540407212 */ /* 0x000fc400078efcff */
[----:B------:R-:W1:Y:S01]  /*4c50*/  LDC R27, c[0x0][0xb30] ;  /* 0x0002cc00ff1b7b82 */ /* 0x000e620000000800 */
[----:B------:R-:W-:Y:S01]  /*4c60*/  SEL R71, R71, 0xffffffe0, !P0 ;  /* 0xffffffe047477807 */ /* 0x000fe20004000000 */
[----:B------:R-:W1:Y:S01]  /*4c70*/  LDCU.64 UR38, c[0x0][0x888] ;  /* 0x00011100ff2677ac */ /* 0x000e620008000a00 */
[----:B------:R-:W1:Y:S05]  /*4c80*/  LDCU.64 UR44, c[0x0][0x890] ;  /* 0x00011200ff2c77ac */ /* 0x000e6a0008000a00 */
[----:B------:R-:W1:Y:S01]  /*4c90*/  LDC.64 R56, c[0x0][0xb10] ;  /* 0x0002c400ff387b82 */ /* 0x000e620000000a00 */
[----:B------:R-:W-:Y:S01]  /*4ca0*/  UMOV UR49, URZ ;  /* 0x000000ff00317c82 */ /* 0x000fe20008000000 */
[----:B------:R-:W-:-:S06]  /*4cb0*/  UMOV UR51, URZ ;  /* 0x000000ff00337c82 */ /* 0x000fcc0008000000 */
[----:B------:R-:W1:Y:S08]  /*4cc0*/  LDC.64 R24, c[0x0][0xb18] ;  /* 0x0002c600ff187b82 */ /* 0x000e700000000a00 */
[----:B------:R-:W1:Y:S08]  /*4cd0*/  LDC.64 R22, c[0x0][0xb28] ;  /* 0x0002ca00ff167b82 */ /* 0x000e700000000a00 */
[----:B------:R-:W1:Y:S01]  /*4ce0*/  LDC.64 R54, c[0x0][0x8b0] ;  /* 0x00022c00ff367b82 */ /* 0x000e620000000a00 */
[----:B---3--:R-:W-:-:S07]  /*4cf0*/  IMAD.IADD R32, R3, 0x1, R32 ;  /* 0x0000000103207824 */ /* 0x008fce00078e0220 */
[----:B------:R-:W3:Y:S08]  /*4d00*/  LDC.64 R52, c[0x0][0x8a8] ;  /* 0x00022a00ff347b82 */ /* 0x000ef00000000a00 */
[----:B--2-4-:R-:W1:Y:S02]  /*4d10*/  LDC R62, c[0x0][0x374] ;  /* 0x0000dd00ff3e7b82 */ /* 0x014e640000000800 */
.L_x_126:
[C---:B------:R-:W-:Y:S02]  /*4d20*/  LEA R0, R75.reuse, UR48, 0x3 ;  /* 0x000000304b007c11 */ /* 0x040fe4000f8e18ff */
[----:B------:R-:W-:Y:S02]  /*4d30*/  SHF.L.U32 R3, R68, 0x1f, RZ ;  /* 0x0000001f44037819 */ /* 0x000fe400000006ff */
[----:B------:R-:W-:Y:S02]  /*4d40*/  LEA R16, R75, UR48, 0x4 ;  /* 0x000000304b107c11 */ /* 0x000fe4000f8e20ff */
[----:B------:R-:W2:Y:S02]  /*4d50*/  SYNCS.PHASECHK.TRANS64.TRYWAIT P0, [R0+URZ+0x90], R3 ;  /* 0x00009003000075a7 */ /* 0x000ea400080011ff */
[----:B-12---:R-:W-:Y:S05]  /*4d60*/  @!P0 BRA `(.L_x_83) ;  /* 0x0000003800ac8947 */ /* 0x006fea0003800000 */
.L_x_174:
[----:B------:R-:W4:Y:S01]  /*4d70*/  LDC.64 R12, c[0x0][0xb10] ;  /* 0x0002c400ff0c7b82 */ /* 0x000f220000000a00 */
[----:B------:R-:W3:Y:S01]  /*4d80*/  LDS.128 R16, [R16+0x120] ;  /* 0x0001200010107984 */ /* 0x000ee20000000c00 */
[----:B-1----:R-:W-:Y:S01]  /*4d90*/  ISETP.NE.AND P1, PT, R27, 0x1, PT ;  /* 0x000000011b00780c */ /* 0x002fe20003f25270 */
[----:B--2---:R-:W-:Y:S01]  /*4da0*/  VIADD R0, R0, 0xa0 ;  /* 0x000000a000007836 */ /* 0x004fe20000000000 */
[----:B------:R-:W-:Y:S04]  /*4db0*/  ISETP.GE.AND P0, PT, R26, 0x1, PT ;  /* 0x000000011a00780c */ /* 0x000fe80003f06270 */
[----:B------:R-:W1:Y:S01]  /*4dc0*/  LDC.64 R10, c[0x0][0xb18] ;  /* 0x0002c600ff0a7b82 */ /* 0x000e620000000a00 */
[----:B------:R-:W-:Y:S01]  /*4dd0*/  PRMT R0, RZ, 0x654, R0 ;  /* 0x00000654ff007816 */ /* 0x000fe20000000000 */
[----:B------:R-:W-:Y:S01]  /*4de0*/  @!PT LDS RZ, [RZ] ;  /* 0x00000000fffff984 */ /* 0x000fe20000000800 */
[----:B------:R-:W-:Y:S01]  /*4df0*/  @!PT LDS RZ, [RZ] ;  /* 0x00000000fffff984 */ /* 0x000fe20000000800 */
[----:B------:R-:W-:Y:S01]  /*4e00*/  @!PT LDS RZ, [RZ] ;  /* 0x00000000fffff984 */ /* 0x000fe20000000800 */
[----:B------:R-:W-:Y:S01]  /*4e10*/  @!PT LDS RZ, [RZ] ;  /* 0x00000000fffff984 */ /* 0x000fe20000000800 */
[----:B------:R2:W-:Y:S06]  /*4e20*/  MEMBAR.ALL.CTA ;  /* 0x0000000000007992 */ /* 0x0005ec0000008000 */
[----:B--2---:R-:W2:Y:S01]  /*4e30*/  FENCE.VIEW.ASYNC.S ;  /* 0x00000000000073c6 */ /* 0x004ea20000000000 */
[----:B------:R-:W1:Y:S08]  /*4e40*/  @!P1 LDC R14, c[0x0][0xb20] ;  /* 0x0002c800ff0e9b82 */ /* 0x000e700000000800 */
[----:B------:R-:W1:Y:S01]  /*4e50*/  @!P1 LDC R9, c[0x0][0xb0c] ;  /* 0x0002c300ff099b82 */ /* 0x000e620000000800 */
[----:B--2---:R2:W-:Y:S01]  /*4e60*/  SYNCS.ARRIVE.TRANS64.RED.A1T0 RZ, [R0+URZ], RZ ;  /* 0x000000ff00ff79a7 */ /* 0x0045e200081004ff */
[----:B---3--:R-:W-:Y:S04]  /*4e70*/  LOP3.LUT P4, RZ, R18, 0x1, RZ, 0xc0, !PT ;  /* 0x0000000112ff7812 */ /* 0x008fe8000788c0ff */
[----:B------:R-:W-:Y:S09]  /*4e80*/  P2R R73, PR, RZ, 0x10 ;  /* 0x00000010ff497803 */ /* 0x000ff20000000000 */
[----:B------:R-:W-:Y:S02]  /*4e90*/  @P4 MOV R31, R16 ;  /* 0x00000010001f4202 */ /* 0x000fe40000000f00 */
[----:B------:R-:W-:Y:S01]  /*4ea0*/  @P4 LOP3.LUT R29, R17, 0xffff, RZ, 0xc0, !PT ;  /* 0x0000ffff111d4812 */ /* 0x000fe200078ec0ff */
[----:B--2-4-:R-:W-:Y:S06]  /*4eb0*/  @!P0 BRA `(.L_x_84) ;  /* 0x0000000000a48947 */ /* 0x014fec0003800000 */
[----:B------:R-:W-:Y:S01]  /*4ec0*/  IMAD.HI.U32 R36, R62, R25, RZ ;  /* 0x000000193e247227 */ /* 0x000fe200078e00ff */
[----:B------:R-:W-:Y:S02]  /*4ed0*/  ISETP.NE.AND P0, PT, R24, 0x1, PT ;  /* 0x000000011800780c */ /* 0x000fe40003f05270 */
[----:B------:R-:W-:Y:S01]  /*4ee0*/  ISETP.NE.AND P2, PT, R26, 0x1, PT ;  /* 0x000000011a00780c */ /* 0x000fe20003f45270 */
[-C--:B------:R-:W-:Y:S01]  /*4ef0*/  IMAD.HI.U32 R34, R63, R56.reuse, RZ ;  /* 0x000000383f227227 */ /* 0x080fe200078e00ff */
[----:B------:R-:W-:Y:S02]  /*4f00*/  SHF.R.U32.HI R37, RZ, R61, R36 ;  /* 0x0000003dff257219 */ /* 0x000fe40000011624 */
[----:B------:R-:W-:Y:S01]  /*4f10*/  ISETP.NE.AND P3, PT, R28, 0x1, PT ;  /* 0x000000011c00780c */ /* 0x000fe20003f65270 */
[----:B------:R-:W-:Y:S01]  /*4f20*/  IMAD.HI.U32 R40, R29, R25, RZ ;  /* 0x000000191d287227 */ /* 0x000fe200078e00ff */
[----:B------:R-:W-:Y:S02]  /*4f30*/  SHF.R.U32.HI R34, RZ, R57, R34 ;  /* 0x00000039ff227219 */ /* 0x000fe40000011622 */
[----:B------:R-:W-:Y:S01]  /*4f40*/  SEL R3, R62, R37, !P0 ;  /* 0x000000253e037207 */ /* 0x000fe20004000000 */
[----:B------:R-:W-:Y:S01]  /*4f50*/  IMAD.HI.U32 R38, R31, R56, RZ ;  /* 0x000000381f267227 */ /* 0x000fe200078e00ff */
[----:B------:R-:W-:Y:S03]  /*4f60*/  SEL R7, R63, R34, !P3 ;  /* 0x000000223f077207 */ /* 0x000fe60005800000 */
[-C--:B------:R-:W-:Y:S01]  /*4f70*/  IMAD.HI.U32 R34, R3, R22.reuse, RZ ;  /* 0x0000001603227227 */ /* 0x080fe200078e00ff */
[----:B------:R-:W-:Y:S03]  /*4f80*/  SHF.R.U32.HI R38, RZ, R57, R38 ;  /* 0x00000039ff267219 */ /* 0x000fe60000011626 */
[----:B------:R-:W-:Y:S01]  /*4f90*/  IMAD.HI.U32 R36, R7, R22, RZ ;  /* 0x0000001607247227 */ /* 0x000fe200078e00ff */
[----:B------:R-:W-:Y:S02]  /*4fa0*/  @P2 SHF.R.U32.HI R3, RZ, R23, R34 ;  /* 0x00000017ff032219 */ /* 0x000fe40000011622 */
[----:B------:R-:W-:Y:S02]  /*4fb0*/  SHF.R.U32.HI R34, RZ, R61, R40 ;  /* 0x0000003dff227219 */ /* 0x000fe40000011628 */
[----:B------:R-:W-:Y:S01]  /*4fc0*/  @P2 SHF.R.U32.HI R7, RZ, R23, R36 ;  /* 0x00000017ff072219 */ /* 0x000fe20000011624 */
[C---:B------:R-:W-:Y:S01]  /*4fd0*/  IMAD R2, R26.reuse, R3, RZ ;  /* 0x000000031a027224 */ /* 0x040fe200078e02ff */
[----:B------:R-:W-:Y:S02]  /*4fe0*/  SEL R5, R29, R34, !P0 ;  /* 0x000000221d057207 */ /* 0x000fe40004000000 */
[----:B------:R-:W-:Y:S01]  /*4ff0*/  SEL R3, R31, R38, !P3 ;  /* 0x000000261f037207 */ /* 0x000fe20005800000 */
[----:B------:R-:W-:Y:S01]  /*5000*/  IMAD R4, R26, R7, RZ ;  /* 0x000000071a047224 */ /* 0x000fe200078e02ff */
[C---:B------:R-:W-:Y:S01]  /*5010*/  ISETP.GE.AND P0, PT, R5.reuse, R2, PT ;  /* 0x000000020500720c */ /* 0x040fe20003f06270 */
[----:B------:R-:W-:Y:S03]  /*5020*/  IMAD.HI.U32 R6, R5, R22, RZ ;  /* 0x0000001605067227 */ /* 0x000fe600078e00ff */
[----:B------:R-:W-:Y:S01]  /*5030*/  ISETP.GE.OR P0, PT, R3, R4, P0 ;  /* 0x000000040300720c */ /* 0x000fe20000706670 */
[----:B------:R-:W-:Y:S01]  /*5040*/  IMAD.MOV R4, RZ, RZ, -R3 ;  /* 0x000000ffff047224 */ /* 0x000fe200078e0a03 */
[-C--:B------:R-:W-:Y:S03]  /*5050*/  SHF.R.U32.HI R6, RZ, R23.reuse, R6 ;  /* 0x00000017ff067219 */ /* 0x080fe60000011606 */
[----:B------:R-:W-:Y:S01]  /*5060*/  IMAD R31, R28, R4, R31 ;  /* 0x000000041c1f7224 */ /* 0x000fe200078e021f */
[----:B------:R-:W-:Y:S05]  /*5070*/  SEL R15, R5, R6, !P2 ;  /* 0x00000006050f7207 */ /* 0x000fea0005000000 */
[----:B------:R-:W-:Y:S02]  /*5080*/  IMAD.MOV R6, RZ, RZ, -R15 ;  /* 0x000000ffff067224 */ /* 0x000fe400078e0a0f */
[C---:B------:R-:W-:Y:S04]  /*5090*/  @!P0 IMAD.HI.U32 R2, R3.reuse, R22, RZ ;  /* 0x0000001603028227 */ /* 0x040fe800078e00ff */
[----:B------:R-:W-:Y:S01]  /*50a0*/  IMAD R6, R26, R6, R5 ;  /* 0x000000061a067224 */ /* 0x000fe200078e0205 */
[----:B------:R-:W-:Y:S04]  /*50b0*/  @!P0 SHF.R.U32.HI R2, RZ, R23, R2 ;  /* 0x00000017ff028219 */ /* 0x000fe80000011602 */
[----:B------:R-:W-:Y:S02]  /*50c0*/  @!P0 SEL R0, R3, R2, !P2 ;  /* 0x0000000203008207 */ /* 0x000fe40005000000 */
[----:B------:R-:W-:Y:S02]  /*50d0*/  IADD3 R2, PT, PT, -R5, RZ, RZ ;  /* 0x000000ff05027210 */ /* 0x000fe40007ffe1ff */
[----:B------:R-:W-:Y:S01]  /*50e0*/  @!P0 IADD3 R8, PT, PT, R15, -R0, RZ ;  /* 0x800000000f088210 */ /* 0x000fe20007ffe0ff */
[----:B------:R-:W-:Y:S02]  /*50f0*/  @!P0 IMAD R0, R7, R6, R0 ;  /* 0x0000000607008224 */ /* 0x000fe400078e0200 */
[----:B------:R-:W-:Y:S02]  /*5100*/  IMAD R29, R24, R2, R29 ;  /* 0x00000002181d7224 */ /* 0x000fe400078e021d */
[----:B------:R-:W-:Y:S02]  /*5110*/  @!P0 IMAD R5, R8, R26, R3 ;  /* 0x0000001a08058224 */ /* 0x000fe400078e0203 */
[----:B------:R-:W-:Y:S04]  /*5120*/  @!P0 IMAD.MOV.U32 R3, RZ, RZ, R0 ;  /* 0x000000ffff038224 */ /* 0x000fe800078e0000 */
[----:B------:R-:W-:Y:S02]  /*5130*/  IMAD R31, R3, R28, R31 ;  /* 0x0000001c031f7224 */ /* 0x000fe400078e021f */
[----:B------:R-:W-:Y:S07]  /*5140*/  IMAD R29, R5, R24, R29 ;  /* 0x00000018051d7224 */ /* 0x000fee00078e021d */
.L_x_84:
[----:B-1----:R-:W-:Y:S01]  /*5150*/  @!P1 ISETP.NE.AND P0, PT, R10, 0x1, PT ;  /* 0x000000010a00980c */ /* 0x002fe20003f05270 */
[----:B------:R-:W-:Y:S01]  /*5160*/  @!P1 IMAD.HI.U32 R3, R29, R11, RZ ;  /* 0x0000000b1d039227 */ /* 0x000fe200078e00ff */
[----:B------:R-:W-:Y:S01]  /*5170*/  R2UR UR42, R21 ;  /* 0x00000000152a72ca */ /* 0x000fe200000e0000 */
[----:B------:R-:W-:Y:S01]  /*5180*/  BSSY.RECONVERGENT B6, `(.L_x_85) ;  /* 0x0000031000067945 */ /* 0x000fe20003800200 */
[----:B------:R-:W-:Y:S01]  /*5190*/  R2UR UR41, R20 ;  /* 0x00000000142972ca */ /* 0x000fe200000e0000 */
[----:B------:R-:W-:Y:S01]  /*51a0*/  @!P1 IMAD.HI.U32 R0, R31, R12, RZ ;  /* 0x0000000c1f009227 */ /* 0x000fe200078e00ff */
[----:B------:R-:W-:Y:S02]  /*51b0*/  @!P1 SHF.R.U32.HI R2, RZ, R14, R3 ;  /* 0x0000000eff029219 */ /* 0x000fe40000011603 */
[----:B------:R-:W-:Y:S01]  /*51c0*/  @!P1 ISETP.NE.AND P2, PT, R9, 0x1, PT ;  /* 0x000000010900980c */ /* 0x000fe20003f45270 */
[----:B------:R-:W-:Y:S01]  /*51d0*/  VIADD R75, R75, 0x1 ;  /* 0x000000014b4b7836 */ /* 0x000fe20000000000 */
[----:B------:R-:W-:Y:S02]  /*51e0*/  @!P1 SEL R2, R29, R2, !P0 ;  /* 0x000000021d029207 */ /* 0x000fe40004000000 */
[----:B------:R-:W-:Y:S02]  /*51f0*/  @!P1 SHF.R.U32.HI R0, RZ, R13, R0 ;  /* 0x0000000dff009219 */ /* 0x000fe40000011600 */
[----:B------:R-:W-:Y:S01]  /*5200*/  LOP3.LUT P0, RZ, R66, 0x1b0, RZ, 0xc0, !PT ;  /* 0x000001b042ff7812 */ /* 0x000fe2000780c0ff */
[----:B------:R-:W-:Y:S01]  /*5210*/  USHF.L.U32 UR42, UR42, 0x6, URZ ;  /* 0x000000062a2a7899 */ /* 0x000fe200080006ff */
[----:B------:R-:W-:Y:S01]  /*5220*/  @!P1 SEL R3, R31, R0, !P2 ;  /* 0x000000001f039207 */ /* 0x000fe20005000000 */
[----:B------:R-:W-:Y:S01]  /*5230*/  USHF.L.U32 UR41, UR41, 0x7, URZ ;  /* 0x0000000729297899 */ /* 0x000fe200080006ff */
[----:B------:R-:W-:Y:S03]  /*5240*/  @P4 SHF.R.U32.HI R67, RZ, 0x10, R17 ;  /* 0x00000010ff434819 */ /* 0x000fe60000011611 */
[----:B------:R-:W-:Y:S02]  /*5250*/  @!P1 IMAD.IADD R0, R2, 0x1, -R3 ;  /* 0x0000000102009824 */ /* 0x000fe400078e0a03 */
[----:B------:R-:W-:Y:S02]  /*5260*/  @!P1 IMAD.IADD R2, R3, 0x1, -R2 ;  /* 0x0000000103029824 */ /* 0x000fe400078e0a02 */
[----:B------:R-:W-:Y:S02]  /*5270*/  @!P1 IMAD R31, R0, R9, R31 ;  /* 0x00000009001f9224 */ /* 0x000fe400078e021f */
[----:B------:R-:W-:Y:S01]  /*5280*/  @!P1 IMAD R29, R2, R10, R29 ;  /* 0x0000000a021d9224 */ /* 0x000fe200078e021d */
[----:B------:R-:W-:Y:S06]  /*5290*/  @!P0 BRA `(.L_x_86) ;  /* 0x00000000007c8947 */ /* 0x000fec0003800000 */
[----:B------:R-:W1:Y:S01]  /*52a0*/  LDCU.64 UR8, c[0x4][0x80] ;  /* 0x01001000ff0877ac */ /* 0x000e620008000a00 */
[----:B------:R-:W-:Y:S01]  /*52b0*/  MOV R2, 0x0 ;  /* 0x0000000000027802 */ /* 0x000fe20000000f00 */
[----:B------:R-:W-:Y:S02]  /*52c0*/  HFMA2 R12, -RZ, RZ, 0, 5.9604644775390625e-08 ;  /* 0x00000001ff0c7431 */ /* 0x000fe400000001ff */
[----:B------:R-:W-:Y:S01]  /*52d0*/  IMAD.MOV.U32 R8, RZ, RZ, 0x70 ;  /* 0x00000070ff087424 */ /* 0x000fe200078e00ff */
[----:B------:R2:W3:Y:S01]  /*52e0*/  LDC.64 R14, c[0x4][R2] ;  /* 0x01000000020e7b82 */ /* 0x0004e20000000a00 */
[----:B------:R-:W4:Y:S01]  /*52f0*/  LDCU.64 UR6, c[0x4][0x88] ;  /* 0x01001100ff0677ac */ /* 0x000f220008000a00 */
[----:B------:R-:W-:Y:S01]  /*5300*/  IMAD.MOV.U32 R13, RZ, RZ, RZ ;  /* 0x000000ffff0d7224 */ /* 0x000fe200078e00ff */
[----:B------:R-:W2:Y:S01]  /*5310*/  LDCU.64 UR4, c[0x4][0x8] ;  /* 0x01000100ff0477ac */ /* 0x000ea20008000a00 */
[----:B-1----:R-:W-:Y:S01]  /*5320*/  MOV R5, UR9 ;  /* 0x0000000900057c02 */ /* 0x002fe20008000f00 */
[----:B------:R-:W-:Y:S01]  /*5330*/  IMAD.U32 R4, RZ, RZ, UR8 ;  /* 0x00000008ff047e24 */ /* 0x000fe2000f8e00ff */
[----:B----4-:R-:W-:Y:S01]  /*5340*/  MOV R7, UR7 ;  /* 0x0000000700077c02 */ /* 0x010fe20008000f00 */
[----:B------:R-:W-:Y:S01]  /*5350*/  IMAD.U32 R6, RZ, RZ, UR6 ;  /* 0x00000006ff067e24 */ /* 0x000fe2000f8e00ff */
[----:B--2---:R-:W-:Y:S01]  /*5360*/  MOV R11, UR5 ;  /* 0x00000005000b7c02 */ /* 0x004fe20008000f00 */
[----:B------:R-:W-:Y:S02]  /*5370*/  IMAD.U32 R10, RZ, RZ, UR4 ;  /* 0x00000004ff0a7e24 */ /* 0x000fe4000f8e00ff */
[----:B------:R-:W-:Y:S07]  /*5380*/  LEPC R20, `(.L_x_87) ;  /* 0x000000001014794e */ /* 0x000fee0000000000 */
[----:B---3-5:R-:W-:Y:S05]  /*5390*/  CALL.ABS.NOINC R14 ;  /* 0x000000000e007343 */ /* 0x028fea0003c00000 */
.L_x_87:
[----:B------:R-:W1:Y:S01]  /*53a0*/  LDCU.64 UR8, c[0x4][0x80] ;  /* 0x01001000ff0877ac */ /* 0x000e620008000a00 */
[----:B------:R-:W2:Y:S01]  /*53b0*/  LDC.64 R2, c[0x4][R2] ;  /* 0x0100000002027b82 */ /* 0x000ea20000000a00 */
[----:B------:R-:W-:Y:S02]  /*53c0*/  HFMA2 R12, -RZ, RZ, 0, 5.9604644775390625e-08 ;  /* 0x00000001ff0c7431 */ /* 0x000fe400000001ff */
[----:B------:R-:W-:Y:S02]  /*53d0*/  IMAD.MOV.U32 R8, RZ, RZ, 0x70 ;  /* 0x00000070ff087424 */ /* 0x000fe400078e00ff */
[----:B------:R-:W-:Y:S01]  /*53e0*/  IMAD.MOV.U32 R13, RZ, RZ, RZ ;  /* 0x000000ffff0d7224 */ /* 0x000fe200078e00ff */
[----:B------:R-:W3:Y:S01]  /*53f0*/  LDCU.64 UR6, c[0x4][0x88] ;  /* 0x01001100ff0677ac */ /* 0x000ee20008000a00 */
[----:B------:R-:W4:Y:S01]  /*5400*/  LDCU.64 UR4, c[0x4][0x8] ;  /* 0x01000100ff0477ac */ /* 0x000f220008000a00 */
[----:B-1----:R-:W-:Y:S02]  /*5410*/  MOV R4, UR8 ;  /* 0x0000000800047c02 */ /* 0x002fe40008000f00 */
[----:B------:R-:W-:Y:S02]  /*5420*/  MOV R5, UR9 ;  /* 0x0000000900057c02 */ /* 0x000fe40008000f00 */
[----:B---3--:R-:W-:Y:S01]  /*5430*/  MOV R7, UR7 ;  /* 0x0000000700077c02 */ /* 0x008fe20008000f00 */
[----:B------:R-:W-:Y:S01]  /*5440*/  IMAD.U32 R6, RZ, RZ, UR6 ;  /* 0x00000006ff067e24 */ /* 0x000fe2000f8e00ff */
[----:B----4-:R-:W-:Y:S01]  /*5450*/  MOV R11, UR5 ;  /* 0x00000005000b7c02 */ /* 0x010fe20008000f00 */
[----:B------:R-:W-:Y:S02]  /*5460*/  IMAD.U32 R10, RZ, RZ, UR4 ;  /* 0x00000004ff0a7e24 */ /* 0x000fe4000f8e00ff */
[----:B------:R-:W-:Y:S07]  /*5470*/  LEPC R20, `(.L_x_86) ;  /* 0x000000001014794e */ /* 0x000fee0000000000 */
[----:B--2---:R-:W-:Y:S05]  /*5480*/  CALL.ABS.NOINC R2 ;  /* 0x0000000002007343 */ /* 0x004fea0003c00000 */
.L_x_86:
[----:B------:R-:W-:Y:S05]  /*5490*/  BSYNC.RECONVERGENT B6 ;  /* 0x0000000000067941 */ /* 0x000fea0003800200 */
.L_x_85:
[----:B------:R-:W-:Y:S01]  /*54a0*/  ISETP.NE.U32.AND P4, PT, R54, RZ, PT ;  /* 0x000000ff3600720c */ /* 0x000fe20003f85070 */
[----:B------:R-:W-:Y:S01]  /*54b0*/  UISETP.NE.AND UP2, UPT, UR50, URZ, UPT ;  /* 0x000000ff3200728c */ /* 0x000fe2000bf45270 */
[----:B------:R-:W-:Y:S01]  /*54c0*/  ISETP.NE.U32.AND P2, PT, RZ, UR38, PT ;  /* 0x00000026ff007c0c */ /* 0x000fe2000bf45070 */
[----:B------:R-:W-:Y:S01]  /*54d0*/  UISETP.NE.U32.AND UP1, UPT, UR44, URZ, UPT ;  /* 0x000000ff2c00728c */ /* 0x000fe2000bf25070 */
[----:B------:R-:W-:Y:S01]  /*54e0*/  ISETP.NE.AND.EX P4, PT, R55, RZ, PT, P4 ;  /* 0x000000ff3700720c */ /* 0x000fe20003f85340 */
[----:B------:R-:W-:Y:S01]  /*54f0*/  UPLOP3.LUT UP0, UPT, UPT, UPT, UPT, 0x40, 0x4 ;  /* 0x000000000004789c */ /* 0x000fe20003f0e870 */
[----:B------:R-:W-:Y:S01]  /*5500*/  ISETP.NE.AND.EX P2, PT, RZ, UR39, PT, P2 ;  /* 0x00000027ff007c0c */ /* 0x000fe2000bf45320 */
[----:B------:R-:W-:Y:S01]  /*5510*/  UISETP.NE.AND.EX UP1, UPT, UR45, URZ, UPT, UP1 ;  /* 0x000000ff2d00728c */ /* 0x000fe2000bf25310 */
[----:B------:R-:W-:Y:S04]  /*5520*/  PLOP3.LUT P1, PT, PT, PT, UP2, 0x80, 0x8 ;  /* 0x000000000008781c */ /* 0x000fe80003f2f028 */
[----:B------:R-:W-:Y:S06]  /*5530*/  @UP2 UPLOP3.LUT UP0, UPT, UPT, UPT, UP1, 0x80, 0x8 ;  /* 0x000000000008289c */ /* 0x000fec0003f0f010 */
[----:B------:R-:W-:Y:S01]  /*5540*/  PLOP3.LUT P0, PT, PT, PT, UP0, 0x80, 0x8 ;  /* 0x000000000008781c */ /* 0x000fe20003f0f008 */
[----:B------:R-:W-:Y:S01]  /*5550*/  @!UPT UIADD3 URZ, UPT, UPT, URZ, URZ, URZ ;  /* 0x000000fffffff290 */ /* 0x000fe2000fffe0ff */
[----:B------:R-:W-:Y:S11]  /*5560*/  BRA.U !UP1, `(.L_x_88) ;  /* 0x0000000109387547 */ /* 0x000ff6000b800000 */
[----:B------:R-:W-:Y:S01]  /*5570*/  UISETP.NE.U32.AND UP0, UPT, UR38, URZ, UPT ;  /* 0x000000ff2600728c */ /* 0x000fe2000bf05070 */
[----:B------:R-:W-:Y:S02]  /*5580*/  HFMA2 R0, -RZ, RZ, 0, 5.9604644775390625e-08 ;  /* 0x00000001ff007431 */ /* 0x000fe400000001ff */
[----:B------:R-:W-:Y:S01]  /*5590*/  IMAD.MOV.U32 R59, RZ, RZ, 0x1 ;  /* 0x00000001ff3b7424 */ /* 0x000fe200078e00ff */
[----:B------:R-:W-:Y:S06]  /*55a0*/  UISETP.NE.AND.EX UP0, UPT, UR39, URZ, UPT, UP0 ;  /* 0x000000ff2700728c */ /* 0x000fec000bf05300 */
[----:B------:R-:W-:Y:S05]  /*55b0*/  PLOP3.LUT P3, PT, PT, PT, UP0, 0x80, 0x8 ;  /* 0x000000000008781c */ /* 0x000fea0003f6f008 */
[----:B------:R-:W1:Y:S01]  /*55c0*/  @UP0 LDCU.64 UR6, c[0x0][0x888] ;  /* 0x00011100ff0607ac */ /* 0x000e620008000a00 */
[----:B------:R-:W-:Y:S07]  /*55d0*/  @UP0 UIMAD UR4, UR36, UR44, URZ ;  /* 0x0000002c240402a4 */ /* 0x000fee000f8e02ff */
[----:B------:R-:W-:Y:S01]  /*55e0*/  @!P3 PRMT R59, R0, 0x7610, R59 ;  /* 0x00007610003bb816 */ /* 0x000fe2000000003b */
[----:B-1----:R-:W-:Y:S03]  /*55f0*/  @UP0 UIMAD.WIDE UR6, UR4, 0x4, UR6 ;  /* 0x00000004040608a5 */ /* 0x002fe6000f8e0206 */
[----:B------:R-:W1:Y:S03]  /*5600*/  @!UP0 LDCU UR4, c[0x0][0x880] ;  /* 0x00011000ff0487ac */ /* 0x000e660008000800 */
[----:B------:R-:W-:Y:S01]  /*5610*/  IMAD.U32 R2, RZ, RZ, UR6 ;  /* 0x00000006ff027e24 */ /* 0x000fe2000f8e00ff */
[----:B------:R-:W-:Y:S05]  /*5620*/  MOV R3, UR7 ;  /* 0x0000000700037c02 */ /* 0x000fea0008000f00 */
[----:B-----5:R2:W5:Y:S02]  /*5630*/  @P3 LDG.E R35, desc[UR46][R2.64] ;  /* 0x0000002e02233981 */ /* 0x020564000c1e1900 */
[----:B-12---:R-:W-:Y:S02]  /*5640*/  @!P3 IMAD.U32 R35, RZ, RZ, UR4 ;  /* 0x00000004ff23be24 */ /* 0x006fe4000f8e00ff */
.L_x_88:
[----:B------:R-:W-:Y:S05]  /*5650*/  @!P4 BRA `(.L_x_89) ;  /* 0x000000000020c947 */ /* 0x000fea0003800000 */
[----:B------:R-:W-:Y:S04]  /*5660*/  ISETP.NE.U32.AND P3, PT, R52, RZ, PT ;  /* 0x000000ff3400720c */ /* 0x000fe80003f65070 */
[----:B------:R-:W-:Y:S11]  /*5670*/  ISETP.NE.AND.EX P3, PT, R53, RZ, PT, P3 ;  /* 0x000000ff3500720c */ /* 0x000ff60003f65330 */
[----:B------:R-:W-:Y:S02]  /*5680*/  @!UPT UIADD3 URZ, UPT, UPT, URZ, URZ, URZ ;  /* 0x000000fffffff290 */ /* 0x000fe4000fffe0ff */
[----:B------:R-:W1:Y:S01]  /*5690*/  @P3 LDC.64 R2, c[0x0][0x8a8] ;  /* 0x00022a00ff023b82 */ /* 0x000e620000000a00 */
[----:B------:R-:W-:Y:S04]  /*56a0*/  @P3 IMAD R0, R54, UR36, RZ ;  /* 0x0000002436003c24 */ /* 0x000fe8000f8e02ff */
[----:B-1----:R-:W-:Y:S05]  /*56b0*/  @P3 IMAD.WIDE R2, R0, 0x4, R2 ;  /* 0x0000000400023825 */ /* 0x002fea00078e0202 */
[----:B-----5:R1:W5:Y:S02]  /*56c0*/  @P3 LDG.E R33, desc[UR46][R2.64] ;  /* 0x0000002e02213981 */ /* 0x020364000c1e1900 */
[----:B-1----:R-:W2:Y:S02]  /*56d0*/  @!P3 LDC R33, c[0x0][0x8a0] ;  /* 0x00022800ff21bb82 */ /* 0x002ea40000000800 */
.L_x_89:
[----:B-----5:R-:W-:Y:S01]  /*56e0*/  FSETP.NEU.AND P3, PT, R35, RZ, PT ;  /* 0x000000ff2300720b */ /* 0x020fe20003f6d000 */
[----:B------:R-:W-:Y:S01]  /*56f0*/  IMAD.SHL.U32 R80, R64, 0x2, RZ ;  /* 0x0000000240507824 */ /* 0x000fe200078e00ff */
[----:B------:R-:W-:Y:S01]  /*5700*/  SEL R7, RZ, 0xffffffff, P2 ;  /* 0xffffffffff077807 */ /* 0x000fe20001000000 */
[----:B------:R-:W-:Y:S01]  /*5710*/  BSSY B1, `(.L_x_90) ;  /* 0x0000036000017945 */ /* 0x000fe20003800000 */
[----:B------:R-:W-:Y:S01]  /*5720*/  @P1 LOP3.LUT P2, RZ, R59, 0xff, RZ, 0xc0, !PT ;  /* 0x000000ff3bff1812 */ /* 0x000fe2000784c0ff */
[----:B------:R-:W-:Y:S01]  /*5730*/  VIADD R78, R80, UR48 ;  /* 0x00000030504e7c36 */ /* 0x000fe20008000000 */
[----:B------:R-:W-:Y:S01]  /*5740*/  @P1 SEL R2, RZ, 0xffffffff, P3 ;  /* 0xffffffffff021807 */ /* 0x000fe20001800000 */
[----:B------:R-:W-:Y:S01]  /*5750*/  IMAD.MOV.U32 R81, RZ, RZ, 0x1 ;  /* 0x00000001ff517424 */ /* 0x000fe200078e00ff */
[----:B------:R-:W-:Y:S01]  /*5760*/  LOP3.LUT R70, R70, 0x1, RZ, 0x3c, !PT ;  /* 0x0000000146467812 */ /* 0x000fe200078e3cff */
[----:B------:R-:W-:Y:S01]  /*5770*/  IMAD.MOV.U32 R39, RZ, RZ, RZ ;  /* 0x000000ffff277224 */ /* 0x000fe200078e00ff */
[----:B------:R-:W-:Y:S02]  /*5780*/  @P0 SEL R2, R7, R2, !P2 ;  /* 0x0000000207020207 */ /* 0x000fe40005000000 */
[----:B------:R-:W-:Y:S02]  /*5790*/  CS2R R50, SRZ ;  /* 0x0000000000327805 */ /* 0x000fe4000001ff00 */
[----:B------:R-:W-:Y:S02]  /*57a0*/  LEA R79, R30, UR48, 0x3 ;  /* 0x000000301e4f7c11 */ /* 0x000fe4000f8e18ff */
[----:B------:R-:W-:Y:S02]  /*57b0*/  CS2R R48, SRZ ;  /* 0x0000000000307805 */ /* 0x000fe4000001ff00 */
[----:B------:R-:W-:Y:S02]  /*57c0*/  @P1 LOP3.LUT R2, R2, 0x1, RZ, 0xc0, !PT ;  /* 0x0000000102021812 */ /* 0x000fe400078ec0ff */
[----:B------:R-:W-:Y:S02]  /*57d0*/  CS2R R42, SRZ ;  /* 0x00000000002a7805 */ /* 0x000fe4000001ff00 */
[----:B------:R-:W-:Y:S02]  /*57e0*/  SHF.L.U32 R0, R69, 0x1f, RZ ;  /* 0x0000001f45007819 */ /* 0x000fe400000006ff */
[----:B------:R-:W-:Y:S02]  /*57f0*/  CS2R R40, SRZ ;  /* 0x0000000000287805 */ /* 0x000fe4000001ff00 */
[----:B------:R-:W-:Y:S01]  /*5800*/  ISETP.NE.U32.OR P5, PT, R2, 0x1, !P1 ;  /* 0x000000010200780c */ /* 0x000fe20004fa5470 */
[----:B------:R-:W-:Y:S01]  /*5810*/  IMAD.IADD R77, R71, 0x1, R78 ;  /* 0x00000001474d7824 */ /* 0x000fe200078e024e */
[----:B------:R-:W-:Y:S02]  /*5820*/  PLOP3.LUT P2, PT, PT, PT, UP1, 0x80, 0x8 ;  /* 0x000000000008781c */ /* 0x000fe40003f4f018 */
[----:B------:R-:W-:Y:S02]  /*5830*/  LEA.HI R5, R30, R30, RZ, 0x1 ;  /* 0x0000001e1e057211 */ /* 0x000fe400078f08ff */
[----:B------:R-:W-:Y:S02]  /*5840*/  LOP3.LUT P4, R74, R59, 0xff, RZ, 0xc0, !PT ;  /* 0x000000ff3b4a7812 */ /* 0x000fe4000788c0ff */
[----:B------:R-:W-:Y:S01]  /*5850*/  SEL R2, RZ, 0xffffffff, P3 ;  /* 0xffffffffff027807 */ /* 0x000fe20001800000 */
[C---:B------:R-:W-:Y:S01]  /*5860*/  IMAD.SHL.U32 R3, R5.reuse, 0x40, RZ ;  /* 0x0000004005037824 */ /* 0x040fe200078e00ff */
[----:B------:R-:W-:Y:S02]  /*5870*/  LOP3.LUT R5, R5, 0xffe, RZ, 0xc0, !PT ;  /* 0x00000ffe05057812 */ /* 0x000fe400078ec0ff */
[----:B------:R-:W-:Y:S02]  /*5880*/  P2R R76, PR, RZ, 0x20 ;  /* 0x00000020ff4c7803 */ /* 0x000fe40000000000 */
[----:B------:R-:W-:Y:S01]  /*5890*/  @P5 SHF.L.U32 R4, R70, 0x1f, RZ ;  /* 0x0000001f46045819 */ /* 0x000fe200000006ff */
[----:B------:R-:W-:Y:S01]  /*58a0*/  IMAD.IADD R34, R30, 0x1, -R5 ;  /* 0x000000011e227824 */ /* 0x000fe200078e0a05 */
[----:B------:R-:W-:Y:S02]  /*58b0*/  @P2 SEL R2, R7, R2, !P4 ;  /* 0x0000000207022207 */ /* 0x000fe40006000000 */
[----:B------:R-:W1:Y:S01]  /*58c0*/  @P5 SYNCS.PHASECHK.TRANS64.TRYWAIT P1, [UR48+0x40], R4 ;  /* 0x00004004ff0055a7 */ /* 0x000e620008021130 */
[----:B------:R-:W-:Y:S02]  /*58d0*/  LOP3.LUT R3, R3, 0xffffff80, RZ, 0xc0, !PT ;  /* 0xffffff8003037812 */ /* 0x000fe400078ec0ff */
[----:B------:R-:W-:Y:S03]  /*58e0*/  LOP3.LUT R2, R2, 0x1, RZ, 0xc0, !PT ;  /* 0x0000000102027812 */ /* 0x000fe600078ec0ff */
[----:B------:R-:W-:Y:S01]  /*58f0*/  IMAD.IADD R3, R32, 0x1, R3 ;  /* 0x0000000120037824 */ /* 0x000fe200078e0203 */
[----:B------:R-:W-:Y:S03]  /*5900*/  ISETP.NE.U32.AND P2, PT, R2, 0x1, PT ;  /* 0x000000010200780c */ /* 0x000fe60003f45070 */
[----:B------:R-:W-:Y:S01]  /*5910*/  IMAD R34, R34, 0x100000, R3 ;  /* 0x0010000022227824 */ /* 0x000fe200078e0203 */
[----:B------:R-:W-:Y:S01]  /*5920*/  P2R R82, PR, RZ, 0x4 ;  /* 0x00000004ff527803 */ /* 0x000fe20000000000 */
[----:B------:R3:W4:Y:S01]  /*5930*/  SYNCS.PHASECHK.TRANS64.TRYWAIT P0, [R79+URZ+0xb0], R0 ;  /* 0x0000b0004f0075a7 */ /* 0x00072200080011ff */
[----:B-1----:R-:W-:Y:S01]  /*5940*/  @P5 SEL R81, RZ, 0x1, !P1 ;  /* 0x00000001ff515807 */ /* 0x002fe20004800000 */
[----:B---3--:R-:W-:Y:S06]  /*5950*/  @!P5 BRA `(.L_x_91) ;  /* 0x000000000044d947 */ /* 0x008fec0003800000 */
[----:B------:R-:W-:Y:S01]  /*5960*/  IMAD.MOV.U32 R50, RZ, RZ, RZ ;  /* 0x000000ffff327224 */ /* 0x000fe200078e00ff */
[----:B------:R-:W-:Y:S01]  /*5970*/  ISETP.NE.AND P1, PT, R81, RZ, PT ;  /* 0x000000ff5100720c */ /* 0x000fe20003f25270 */
[----:B------:R-:W-:Y:S01]  /*5980*/  BSSY B0, `(.L_x_92) ;  /* 0x0000008000007945 */ /* 0x000fe20003800000 */
[----:B------:R-:W-:Y:S02]  /*5990*/  CS2R R42, SRZ ;  /* 0x00000000002a7805 */ /* 0x000fe4000001ff00 */
[----:B------:R-:W-:Y:S02]  /*59a0*/  CS2R R40, SRZ ;  /* 0x0000000000287805 */ /* 0x000fe4000001ff00 */
[----:B------:R-:W-:Y:S07]  /*59b0*/  CS2R R48, SRZ ;  /* 0x0000000000307805 */ /* 0x000fee000001ff00 */
[----:B------:R-:W-:Y:S05]  /*59c0*/  @P1 BRA `(.L_x_93) ;  /* 0x00000000000c1947 */ /* 0x000fea0003800000 */
[----:B------:R-:W-:Y:S04]  /*59d0*/  SHF.L.U32 R3, R70, 0x1f, RZ ;  /* 0x0000001f46037819 */ /* 0x000fe800000006ff */
[----:B------:R-:W1:Y:S02]  /*59e0*/  SYNCS.PHASECHK.TRANS64.TRYWAIT P1, [UR48+0x40], R3 ;  /* 0x00004003ff0075a7 */ /* 0x000e640008021130 */
[----:B-1----:R-:W-:Y:S05]  /*59f0*/  @!P1 BRA `(.L_x_94) ;  /* 0x0000002c009c9947 */ /* 0x002fea0003800000 */
.L_x_93:
[----:B------:R-:W-:Y:S05]  /*5a00*/  BSYNC B0 ;  /* 0x0000000000007941 */ /* 0x000fea0003800000 */
.L_x_92:
[----:B------:R-:W-:Y:S01]  /*5a10*/  ISETP.NE.AND P1, PT, R82, RZ, PT ;  /* 0x000000ff5200720c */ /* 0x000fe20003f25270 */
[----:B------:R-:W-:Y:S11]  /*5a20*/  HFMA2 R39, -RZ, RZ, 0, 5.9604644775390625e-08 ;  /* 0x00000001ff277431 */ /* 0x000ff600000001ff */
[----:B------:R-:W-:Y:S01]  /*5a30*/  @!UPT UIADD3 URZ, UPT, UPT, URZ, URZ, URZ ;  /* 0x000000fffffff290 */ /* 0x000fe2000fffe0ff */
[----:B------:R-:W-:Y:S05]  /*5a40*/  @P1 WARPSYNC.ALL ;  /* 0x0000000000001948 */ /* 0x000fea0003800000 */
[----:B------:R3:W1:Y:S04]  /*5a50*/  @P1 LDSM.16.M88.4 R40, [R80+UR48+0x200] ;  /* 0x000200305028183b */ /* 0x0006680008000200 */
[----:B------:R3:W1:Y:S02]  /*5a60*/  @P1 LDSM.16.M88.4 R48, [R77+0x200] ;  /* 0x000200004d30183b */ /* 0x0006640000000200 */
.L_x_91:
[----:B------:R-:W-:Y:S05]  /*5a70*/  BSYNC B1 ;  /* 0x0000000000017941 */ /* 0x000fea0003800000 */
.L_x_90:
[----:B-1----:R-:W-:Y:S04]  /*5a80*/  SHF.R.U32.HI R2, RZ, 0x15, R34 ;  /* 0x00000015ff027819 */ /* 0x002fe80000011622 */
[----:B------:R-:W-:Y:S01]  /*5a90*/  LOP3.LUT P1, RZ, R2, 0x3, R65, 0x48, !PT ;  /* 0x0000000302ff7812 */ /* 0x000fe20007824841 */
[----:B------:R-:W-:Y:S01]  /*5aa0*/  @!UPT UIADD3 URZ, UPT, UPT, URZ, URZ, URZ ;  /* 0x000000fffffff290 */ /* 0x000fe2000fffe0ff */
[----:B----4-:R-:W-:Y:S11]  /*5ab0*/  @P0 BRA `(.L_x_95) ;  /* 0x0000000000080947 */ /* 0x010ff60003800000 */
[----:B------:R-:W1:Y:S02]  /*5ac0*/  SYNCS.PHASECHK.TRANS64.TRYWAIT P0, [R79+URZ+0xb0], R0 ;  /* 0x0000b0004f0075a7 */ /* 0x000e6400080011ff */
[----:B-1----:R-:W-:Y:S05]  /*5ad0*/  @!P0 BRA `(.L_x_96) ;  /* 0x0000002c007c8947 */ /* 0x002fea0003800000 */
.L_x_95:
[----:B------:R-:W-:Y:S05]  /*5ae0*/  @!P1 BRA `(.L_x_97) ;  /* 0x0000000000409947 */ /* 0x000fea0003800000 */
[----:B------:R-:W4:Y:S01]  /*5af0*/  LDCU.64 UR8, c[0x4][0x70] ;  /* 0x01000e00ff0877ac */ /* 0x000f220008000a00 */
[----:B------:R-:W-:Y:S01]  /*5b00*/  MOV R3, 0x0 ;  /* 0x0000000000037802 */ /* 0x000fe20000000f00 */
[----:B------:R-:W-:Y:S02]  /*5b10*/  HFMA2 R12, -RZ, RZ, 0, 5.9604644775390625e-08 ;  /* 0x00000001ff0c7431 */ /* 0x000fe400000001ff */
[----:B------:R-:W-:Y:S02]  /*5b20*/  IMAD.MOV.U32 R8, RZ, RZ, 0x192 ;  /* 0x00000192ff087424 */ /* 0x000fe400078e00ff */
[----:B------:R-:W-:Y:S01]  /*5b30*/  IMAD.MOV.U32 R13, RZ, RZ, RZ ;  /* 0x000000ffff0d7224 */ /* 0x000fe200078e00ff */
[----:B------:R-:W5:Y:S01]  /*5b40*/  LDCU.64 UR6, c[0x4][0x78] ;  /* 0x01000f00ff0677ac */ /* 0x000f620008000a00 */
[----:B------:R-:W1:Y:S01]  /*5b50*/  LDC.64 R2, c[0x4][R3] ;  /* 0x0100000003027b82 */ /* 0x000e620000000a00 */
[----:B------:R-:W2:Y:S01]  /*5b60*/  LDCU.64 UR4, c[0x4][0x10] ;  /* 0x01000200ff0477ac */ /* 0x000ea20008000a00 */
[----:B----4-:R-:W-:Y:S01]  /*5b70*/  MOV R5, UR9 ;  /* 0x0000000900057c02 */ /* 0x010fe20008000f00 */
[----:B------:R-:W-:Y:S01]  /*5b80*/  IMAD.U32 R4, RZ, RZ, UR8 ;  /* 0x00000008ff047e24 */ /* 0x000fe2000f8e00ff */
[----:B-----5:R-:W-:Y:S01]  /*5b90*/  MOV R7, UR7 ;  /* 0x0000000700077c02 */ /* 0x020fe20008000f00 */
[----:B------:R-:W-:Y:S01]  /*5ba0*/  IMAD.U32 R6, RZ, RZ, UR6 ;  /* 0x00000006ff067e24 */ /* 0x000fe2000f8e00ff */
[----:B--2---:R-:W-:Y:S01]  /*5bb0*/  MOV R11, UR5 ;  /* 0x00000005000b7c02 */ /* 0x004fe20008000f00 */
[----:B------:R-:W-:Y:S02]  /*5bc0*/  IMAD.U32 R10, RZ, RZ, UR4 ;  /* 0x00000004ff0a7e24 */ /* 0x000fe4000f8e00ff */
[----:B------:R-:W-:Y:S07]  /*5bd0*/  LEPC R20, `(.L_x_97) ;  /* 0x000000001014794e */ /* 0x000fee0000000000 */
[----:B-1-3--:R-:W-:Y:S05]  /*5be0*/  CALL.ABS.NOINC R2 ;  /* 0x0000000002007343 */ /* 0x00afea0003c00000 */
.L_x_97:
[----:B------:R-:W-:Y:S01]  /*5bf0*/  SHF.L.U32 R20, R40, 0x10, RZ ;  /* 0x0000001028147819 */ /* 0x000fe200000006ff */
[----:B------:R-:W-:Y:S05]  /*5c00*/  WARPSYNC.ALL ;  /* 0x0000000000007948 */ /* 0x000fea0003800000 */
[----:B------:R-:W-:Y:S01]  /*5c10*/  R2UR UR4, R34 ;  /* 0x00000000220472ca */ /* 0x000fe200000e0000 */
[----:B------:R-:W-:Y:S01]  /*5c20*/  BSSY.RECONVERGENT B0, `(.L_x_98) ;  /* 0x000004e000007945 */ /* 0x000fe20003800200 */
[----:B------:R-:W-:Y:S02]  /*5c30*/  LOP3.LUT R21, R40, 0xffff0000, RZ, 0xc0, !PT ;  /* 0xffff000028157812 */ /* 0x000fe400078ec0ff */
[----:B------:R-:W-:Y:S02]  /*5c40*/  LOP3.LUT R36, R41, 0xffff0000, RZ, 0xc0, !PT ;  /* 0xffff000029247812 */ /* 0x000fe400078ec0ff */
[----:B------:R-:W-:Y:S02]  /*5c50*/  SHF.L.U32 R37, R43, 0x10, RZ ;  /* 0x000000102b257819 */ /* 0x000fe400000006ff */
[----:B------:R-:W-:Y:S02]  /*5c60*/  LOP3.LUT R38, R51, 0xffff0000, RZ, 0xc0, !PT ;  /* 0xffff000033267812 */ /* 0x000fe400078ec0ff */
[----:B------:R-:W-:Y:S03]  /*5c70*/  ISETP.NE.AND P0, PT, R72, RZ, PT ;  /* 0x000000ff4800720c */ /* 0x000fe60003f05270 */
[----:B------:R-:W1:Y:S02]  /*5c80*/  LDTM.16dp256bit.x4 R4, tmem[UR4] ;  /* 0x00000004000479ee */ /* 0x000e640008120000 */
[C---:B-12---:R-:W-:Y:S01]  /*5c90*/  FMUL R0, R33.reuse, R4 ;  /* 0x0000000421007220 */ /* 0x046fe20000400000 */
[C---:B------:R-:W-:Y:S01]  /*5ca0*/  FMUL R2, R33.reuse, R5 ;  /* 0x0000000521027220 */ /* 0x040fe20000400000 */
[C---:B------:R-:W-:Y:S01]  /*5cb0*/  FMUL R3, R33.reuse, R6 ;  /* 0x0000000621037220 */ /* 0x040fe20000400000 */
[----:B------:R-:W-:Y:S01]  /*5cc0*/  FMUL R7, R33, R7 ;  /* 0x0000000721077220 */ /* 0x000fe20000400000 */
[----:B------:R-:W-:Y:S01]  /*5cd0*/  FFMA R0, R35, R20, R0 ;  /* 0x0000001423007223 */ /* 0x000fe20000000000 */
[----:B------:R-:W-:Y:S01]  /*5ce0*/  SHF.L.U32 R20, R41, 0x10, RZ ;  /* 0x0000001029147819 */ /* 0x000fe200000006ff */
[----:B------:R-:W-:Y:S01]  /*5cf0*/  FFMA R2, R35, R21, R2 ;  /* 0x0000001523027223 */ /* 0x000fe20000000002 */
[C---:B------:R-:W-:Y:S01]  /*5d00*/  SHF.L.U32 R21, R42.reuse, 0x10, RZ ;  /* 0x000000102a157819 */ /* 0x040fe200000006ff */
[C---:B------:R-:W-:Y:S01]  /*5d10*/  FMUL R4, R33.reuse, R8 ;  /* 0x0000000821047220 */ /* 0x040fe20000400000 */
[----:B------:R-:W-:Y:S01]  /*5d20*/  FMUL R5, R33, R9 ;  /* 0x0000000921057220 */ /* 0x000fe20000400000 */
[C---:B------:R-:W-:Y:S01]  /*5d30*/  FFMA R3, R35.reuse, R20, R3 ;  /* 0x0000001423037223 */ /* 0x040fe20000000003 */
[----:B------:R-:W-:Y:S01]  /*5d40*/  LOP3.LUT R20, R42, 0xffff0000, RZ, 0xc0, !PT ;  /* 0xffff00002a147812 */ /* 0x000fe200078ec0ff */
[----:B------:R-:W-:Y:S01]  /*5d50*/  FFMA R7, R35, R36, R7 ;  /* 0x0000002423077223 */ /* 0x000fe20000000007 */
[----:B------:R-:W-:Y:S01]  /*5d60*/  LOP3.LUT R36, R43, 0xffff0000, RZ, 0xc0, !PT ;  /* 0xffff00002b247812 */ /* 0x000fe200078ec0ff */
[C---:B------:R-:W-:Y:S01]  /*5d70*/  FMUL R6, R33.reuse, R10 ;  /* 0x0000000a21067220 */ /* 0x040fe20000400000 */
[----:B------:R-:W-:Y:S01]  /*5d80*/  F2FP.BF16.F32.PACK_AB R44, R2, R0 ;  /* 0x00000000022c723e */ /* 0x000fe200000010ff */
[----:B------:R-:W-:Y:S01]  /*5d90*/  FMUL R11, R33, R11 ;  /* 0x0000000b210b7220 */ /* 0x000fe20000400000 */
[----:B------:R-:W-:Y:S01]  /*5da0*/  F2FP.BF16.F32.PACK_AB R45, R7, R3 ;  /* 0x00000003072d723e */ /* 0x000fe200000010ff */
[----:B------:R-:W-:Y:S01]  /*5db0*/  FFMA R4, R35, R21, R4 ;  /* 0x0000001523047223 */ /* 0x000fe20000000004 */
[----:B------:R-:W-:Y:S01]  /*5dc0*/  SHF.L.U32 R21, R49, 0x10, RZ ;  /* 0x0000001031157819 */ /* 0x000fe200000006ff */
[C---:B------:R-:W-:Y:S01]  /*5dd0*/  FFMA R5, R35.reuse, R20, R5 ;  /* 0x0000001423057223 */ /* 0x040fe20000000005 */
[C---:B------:R-:W-:Y:S01]  /*5de0*/  SHF.L.U32 R20, R48.reuse, 0x10, RZ ;  /* 0x0000001030147819 */ /* 0x040fe200000006ff */
[----:B------:R-:W-:Y:S01]  /*5df0*/  FFMA R6, R35, R37, R6 ;  /* 0x0000002523067223 */ /* 0x000fe20000000006 */
[----:B------:R-:W-:Y:S01]  /*5e00*/  SHF.L.U32 R37, R51, 0x10, RZ ;  /* 0x0000001033257819 */ /* 0x000fe200000006ff */
[----:B------:R-:W-:Y:S01]  /*5e10*/  FFMA R11, R35, R36, R11 ;  /* 0x00000024230b7223 */ /* 0x000fe2000000000b */
[C---:B------:R-:W-:Y:S01]  /*5e20*/  FMUL R8, R33.reuse, R12 ;  /* 0x0000000c21087220 */ /* 0x040fe20000400000 */
[----:B------:R-:W-:Y:S01]  /*5e30*/  LOP3.LUT R36, R48, 0xffff0000, RZ, 0xc0, !PT ;  /* 0xffff000030247812 */ /* 0x000fe200078ec0ff */
[C---:B------:R-:W-:Y:S01]  /*5e40*/  FMUL R9, R33.reuse, R13 ;  /* 0x0000000d21097220 */ /* 0x040fe20000400000 */
[----:B------:R-:W-:Y:S01]  /*5e50*/  FMUL R10, R33, R14 ;  /* 0x0000000e210a7220 */ /* 0x000fe20000400000 */
[----:B------:R-:W-:Y:S01]  /*5e60*/  FFMA R8, R35, R20, R8 ;  /* 0x0000001423087223 */ /* 0x000fe20000000008 */
[----:B------:R-:W-:Y:S01]  /*5e70*/  LOP3.LUT R20, R49, 0xffff0000, RZ, 0xc0, !PT ;  /* 0xffff000031147812 */ /* 0x000fe200078ec0ff */
[C---:B------:R-:W-:Y:S01]  /*5e80*/  FFMA R9, R35.reuse, R36, R9 ;  /* 0x0000002423097223 */ /* 0x040fe20000000009 */
[----:B------:R-:W-:Y:S01]  /*5e90*/  FFMA R10, R35, R21, R10 ;  /* 0x00000015230a7223 */ /* 0x000fe2000000000a */
[C---:B------:R-:W-:Y:S01]  /*5ea0*/  FMUL R15, R33.reuse, R15 ;  /* 0x0000000f210f7220 */ /* 0x040fe20000400000 */
[C---:B------:R-:W-:Y:S01]  /*5eb0*/  SHF.L.U32 R21, R50.reuse, 0x10, RZ ;  /* 0x0000001032157819 */ /* 0x040fe200000006ff */
[C---:B------:R-:W-:Y:S01]  /*5ec0*/  FMUL R12, R33.reuse, R16 ;  /* 0x00000010210c7220 */ /* 0x040fe20000400000 */
[----:B------:R-:W-:Y:S01]  /*5ed0*/  LOP3.LUT R36, R50, 0xffff0000, RZ, 0xc0, !PT ;  /* 0xffff000032247812 */ /* 0x000fe200078ec0ff */
[C---:B------:R-:W-:Y:S01]  /*5ee0*/  FMUL R13, R33.reuse, R17 ;  /* 0x00000011210d7220 */ /* 0x040fe20000400000 */
[----:B------:R-:W-:Y:S01]  /*5ef0*/  FMUL R14, R33, R18 ;  /* 0x00000012210e7220 */ /* 0x000fe20000400000 */
[----:B------:R-:W-:Y:S01]  /*5f00*/  FFMA R15, R35, R20, R15 ;  /* 0x00000014230f7223 */ /* 0x000fe2000000000f */
[----:B------:R-:W-:Y:S01]  /*5f10*/  FMUL R19, R33, R19 ;  /* 0x0000001321137220 */ /* 0x000fe20000400000 */
[C---:B------:R-:W-:Y:S01]  /*5f20*/  FFMA R12, R35.reuse, R21, R12 ;  /* 0x00000015230c7223 */ /* 0x040fe2000000000c */
[C---:B------:R-:W-:Y:S01]  /*5f30*/  FFMA R13, R35.reuse, R36, R13 ;  /* 0x00000024230d7223 */ /* 0x040fe2000000000d */
[C---:B------:R-:W-:Y:S01]  /*5f40*/  FFMA R14, R35.reuse, R37, R14 ;  /* 0x00000025230e7223 */ /* 0x040fe2000000000e */
[----:B------:R-:W-:Y:S01]  /*5f50*/  FFMA R19, R35, R38, R19 ;  /* 0x0000002623137223 */ /* 0x000fe20000000013 */
[----:B------:R-:W-:Y:S02]  /*5f60*/  F2FP.BF16.F32.PACK_AB R46, R5, R4 ;  /* 0x00000004052e723e */ /* 0x000fe400000010ff */
[----:B------:R-:W-:Y:S02]  /*5f70*/  F2FP.BF16.F32.PACK_AB R47, R11, R6 ;  /* 0x000000060b2f723e */ /* 0x000fe400000010ff */
[----:B------:R-:W-:Y:S02]  /*5f80*/  F2FP.BF16.F32.PACK_AB R84, R9, R8 ;  /* 0x000000080954723e */ /* 0x000fe400000010ff */
[----:B------:R-:W-:Y:S01]  /*5f90*/  F2FP.BF16.F32.PACK_AB R85, R15, R10 ;  /* 0x0000000a0f55723e */ /* 0x000fe200000010ff */
[----:B------:R1:W-:Y:S01]  /*5fa0*/  STSM.16.M88.4 [R78+0x200], R44 ;  /* 0x0002002c4e007844 */ /* 0x0003e20000000200 */
[----:B------:R-:W-:Y:S02]  /*5fb0*/  F2FP.BF16.F32.PACK_AB R86, R13, R12 ;  /* 0x0000000c0d56723e */ /* 0x000fe400000010ff */
[----:B------:R-:W-:Y:S05]  /*5fc0*/  F2FP.BF16.F32.PACK_AB R87, R19, R14 ;  /* 0x0000000e1357723e */ /* 0x000fea00000010ff */
[----:B------:R1:W-:Y:S01]  /*5fd0*/  STSM.16.M88.4 [R77+0x200], R84 ;  /* 0x000200544d007844 */ /* 0x0003e20000000200 */
[----:B------:R-:W-:Y:S01]  /*5fe0*/  @!PT LDS RZ, [RZ] ;  /* 0x00000000fffff984 */ /* 0x000fe20000000800 */
[----:B------:R-:W-:Y:S01]  /*5ff0*/  @!PT LDS RZ, [RZ] ;  /* 0x00000000fffff984 */ /* 0x000fe20000000800 */
[----:B------:R-:W-:Y:S01]  /*6000*/  @!PT LDS RZ, [RZ] ;  /* 0x00000000fffff984 */ /* 0x000fe20000000800 */
[----:B------:R-:W-:Y:S01]  /*6010*/  @!PT LDS RZ, [RZ] ;  /* 0x00000000fffff984 */ /* 0x000fe20000000800 */
[----:B------:R2:W-:Y:S07]  /*6020*/  MEMBAR.ALL.CTA ;  /* 0x0000000000007992 */ /* 0x0005ee0000008000 */
[----:B--2---:R-:W2:Y:S02]  /*6030*/  FENCE.VIEW.ASYNC.S ;  /* 0x00000000000073c6 */ /* 0x004ea40000000000 */
[----:B--2---:R-:W-:Y:S06]  /*6040*/  BAR.SYNC.DEFER_BLOCKING 0x1, 0x80 ;  /* 0x0042000000007b1d */ /* 0x004fec0000010000 */
[----:B------:R-:W-:Y:S05]  /*6050*/  @P0 BRA `(.L_x_99) ;  /* 0x0000000000280947 */ /* 0x000fea0003800000 */
[----:B------:R-:W-:Y:S02]  /*6060*/  UIADD3 UR4, UPT, UPT, UR48, 0x200, URZ ;  /* 0x0000020030047890 */ /* 0x000fe4000fffe0ff */
[----:B------:R-:W-:Y:S01]  /*6070*/  UIADD3 UR6, UP0, UPT, UR52, 0x680, URZ ;  /* 0x0000068034067890 */ /* 0x000fe2000ff1e0ff */
[----:B------:R-:W-:Y:S03]  /*6080*/  UMOV UR43, UR36 ;  /* 0x00000024002b7c82 */ /* 0x000fe60008000000 */
[----:B------:R-:W-:Y:S01]  /*6090*/  MOV R66, UR4 ;  /* 0x0000000400427c02 */ /* 0x000fe20008000f00 */
[----:B------:R-:W-:Y:S03]  /*60a0*/  UIADD3.X UR7, UPT, UPT, URZ, UR53, URZ, UP0, !UPT ;  /* 0x00000035ff077290 */ /* 0x000fe600087fe4ff */
[----:B------:R-:W-:Y:S11]  /*60b0*/  R2UR UR40, R66 ;  /* 0x00000000422872ca */ /* 0x000ff600000e0000 */
[----:B------:R-:W-:Y:S02]  /*60c0*/  @!UPT UIADD3 URZ, UPT, UPT, URZ, URZ, URZ ;  /* 0x000000fffffff290 */ /* 0x000fe4000fffe0ff */
[----:B------:R2:W-:Y:S01]  /*60d0*/  UTMASTG.3D [UR40], [UR6] ;  /* 0x00000028060073b5 */ /* 0x0005e20008010000 */
[----:B------:R0:W-:Y:S01]  /*60e0*/  UTMACMDFLUSH ;  /* 0x00000000000079b7 */ /* 0x0001e20000000000 */
[----:B--2---:R-:W-:Y:S04]  /*60f0*/  DEPBAR.LE SB0, 0x1 ;  /* 0x000080400000791a */ /* 0x004fe80000000000 */
.L_x_99:
[----:B------:R-:W-:Y:S05]  /*6100*/  BSYNC.RECONVERGENT B0 ;  /* 0x0000000000007941 */ /* 0x000fea0003800200 */
.L_x_98:
[----:B------:R-:W-:Y:S01]  /*6110*/  BAR.SYNC.DEFER_BLOCKING 0x1, 0x80 ;  /* 0x0042000000007b1d */ /* 0x000fe20000010000 */
[----:B------:R-:W-:Y:S01]  /*6120*/  ISETP.NE.AND P1, PT, R76, RZ, PT ;  /* 0x000000ff4c00720c */ /* 0x000fe20003f25270 */
[----:B------:R-:W-:Y:S01]  /*6130*/  UISETP.NE.AND UP0, UPT, UR49, URZ, UPT ;  /* 0x000000ff3100728c */ /* 0x000fe2000bf05270 */
[----:B------:R-:W-:Y:S11]  /*6140*/  LEA R3, R39, UR48, 0x3 ;  /* 0x0000003027037c11 */ /* 0x000ff6000f8e18ff */
[----:B------:R-:W-:Y:S01]  /*6150*/  @P1 SHF.L.U32 R2, R70, 0x1f, RZ ;  /* 0x0000001f46021819 */ /* 0x000fe200000006ff */
[----:B------:R-:W-:Y:S06]  /*6160*/  BRA.U !UP0, `(.L_x_100) ;  /* 0x0000000108247547 */ /* 0x000fec000b800000 */
[----:B------:R-:W-:Y:S01]  /*6170*/  IMAD.U32 R5, RZ, RZ, UR51 ;  /* 0x00000033ff057e24 */ /* 0x000fe2000f8e00ff */
[----:B------:R-:W-:Y:S01]  /*6180*/  MOV R0, UR37 ;  /* 0x0000002500007c02 */ /* 0x000fe20008000f00 */
[----:B------:R-:W-:Y:S03]  /*6190*/  UIADD3 UR51, UPT, UPT, UR51, 0x1, URZ ;  /* 0x0000000133337890 */ /* 0x000fe6000fffe0ff */
[----:B------:R-:W-:Y:S01]  /*61a0*/  @P1 LEA R5, R5, UR48, 0x3 ;  /* 0x0000003005051c11 */ /* 0x000fe2000f8e18ff */
[----:B------:R-:W-:Y:S04]  /*61b0*/  UISETP.NE.AND UP0, UPT, UR51, 0x4, UPT ;  /* 0x000000043300788c */ /* 0x000fe8000bf05270 */
[----:B------:R-:W-:Y:S01]  /*61c0*/  @P1 VIADD R5, R5, 0x60 ;  /* 0x0000006005051836 */ /* 0x000fe20000000000 */
[----:B------:R-:W-:Y:S04]  /*61d0*/  USEL UR51, UR51, URZ, UP0 ;  /* 0x000000ff33337287 */ /* 0x000fe80008000000 */
[----:B------:R-:W-:Y:S04]  /*61e0*/  @P1 PRMT R0, R0, 0x654, R5 ;  /* 0x0000065400001816 */ /* 0x000fe80000000005 */
[----:B------:R2:W-:Y:S04]  /*61f0*/  @P1 SYNCS.ARRIVE.TRANS64.RED.A1T0 RZ, [R0+URZ], RZ ;  /* 0x000000ff00ff19a7 */ /* 0x0005e800081004ff */
.L_x_100:
[----:B------:R-:W4:Y:S01]  /*6200*/  @P1 SYNCS.PHASECHK.TRANS64.TRYWAIT P0, [R3+URZ+0x40], R2 ;  /* 0x00004002030015a7 */ /* 0x000f2200080011ff */
[----:B------:R-:W-:Y:S01]  /*6210*/  BSSY B1, `(.L_x_101) ;  /* 0x0000013000017945 */ /* 0x000fe20003800000 */
[----:B----4-:R-:W-:Y:S03]  /*6220*/  @P1 SEL R81, RZ, 0x1, !P0 ;  /* 0x00000001ff511807 */ /* 0x010fe60004000000 */
[----:B------:R-:W-:Y:S05]  /*6230*/  @!P1 BRA `(.L_x_102) ;  /* 0x0000000000409947 */ /* 0x000fea0003800000 */
[----:B------:R-:W-:Y:S01]  /*6240*/  ISETP.NE.AND P1, PT, R82, RZ, PT ;  /* 0x000000ff5200720c */ /* 0x000fe20003f25270 */
[----:B------:R-:W-:Y:S01]  /*6250*/  BSSY B0, `(.L_x_103) ;  /* 0x0000009000007945 */ /* 0x000fe20003800000 */
[----:B------:R-:W-:Y:S11]  /*6260*/  ISETP.NE.AND P0, PT, R81, RZ, PT ;  /* 0x000000ff5100720c */ /* 0x000ff60003f05270 */
[----:B------:R-:W-:Y:S05]  /*6270*/  @P1 IMAD R4, R39, 0x1000, R80 ;  /* 0x0000100027041824 */ /* 0x000fea00078e0250 */
[----:B------:R-:W-:Y:S05]  /*6280*/  @P1 IADD3 R2, PT, PT, R4, UR48, RZ ;  /* 0x0000003004021c10 */ /* 0x000fea000fffe0ff */
[----:B------:R-:W-:Y:S01]  /*6290*/  @P1 IMAD.IADD R2, R71, 0x1, R2 ;  /* 0x0000000147021824 */ /* 0x000fe200078e0202 */
[----:B------:R-:W-:Y:S06]  /*62a0*/  @P0 BRA `(.L_x_104) ;  /* 0x00000000000c0947 */ /* 0x000fec0003800000 */
[----:B--2---:R-:W-:Y:S04]  /*62b0*/  SHF.L.U32 R0, R70, 0x1f, RZ ;  /* 0x0000001f46007819 */ /* 0x004fe800000006ff */
[----:B------:R-:W2:Y:S02]  /*62c0*/  SYNCS.PHASECHK.TRANS64.TRYWAIT P0, [R3+URZ+0x40], R0 ;  /* 0x00004000030075a7 */ /* 0x000ea400080011ff */
[----:B--2---:R-:W-:Y:S05]  /*62d0*/  @!P0 BRA `(.L_x_105) ;  /* 0x0000002400908947 */ /* 0x004fea0003800000 */
.L_x_104:
[----:B------:R-:W-:Y:S05]  /*62e0*/  BSYNC B0 ;  /* 0x0000000000007941 */ /* 0x000fea0003800000 */
.L_x_103:
[----:B------:R-:W-:Y:S02]  /*62f0*/  ISETP.NE.AND P0, PT, R82, RZ, PT ;  /* 0x000000ff5200720c */ /* 0x000fe40003f05270 */
[----:B------:R-:W-:Y:S11]  /*6300*/  IADD3 R39, PT, PT, R39, 0x1, RZ ;  /* 0x0000000127277810 */ /* 0x000ff60007ffe0ff */
[----:B------:R-:W-:Y:S05]  /*6310*/  @P0 WARPSYNC.ALL ;  /* 0x0000000000000948 */ /* 0x000fea0003800000 */
[----:B------:R4:W1:Y:S04]  /*6320*/  @P0 LDSM.16.M88.4 R40, [R4+UR48+0x200] ;  /* 0x000200300428083b */ /* 0x0008680008000200 */
[----:B------:R4:W1:Y:S02]  /*6330*/  @P0 LDSM.16.M88.4 R48, [R2+0x200] ;  /* 0x000200000230083b */ /* 0x0008640000000200 */
.L_x_102:
[----:B------:R-:W-:Y:S05]  /*6340*/  BSYNC B1 ;  /* 0x0000000000017941 */ /* 0x000fea0003800000 */
.L_x_101:
[----:B--2---:R-:W-:Y:S05]  /*6350*/  VIADD R0, R34, 0x20 ;  /* 0x0000002022007836 */ /* 0x004fea0000000000 */
[----:B------:R-:W-:Y:S04]  /*6360*/  SHF.R.U32.HI R0, RZ, 0x15, R0 ;  /* 0x00000015ff007819 */ /* 0x000fe80000011600 */
[----:B------:R-:W-:Y:S11]  /*6370*/  LOP3.LUT P0, RZ, R0, 0x3, R65, 0x48, !PT ;  /* 0x0000000300ff7812 */ /* 0x000ff60007804841 */
[----:B------:R-:W-:Y:S02]  /*6380*/  @!UPT UIADD3 URZ, UPT, UPT, URZ, URZ, URZ ;  /* 0x000000fffffff290 */ /* 0x000fe4000fffe0ff */
[----:B------:R-:W-:Y:S05]  /*6390*/  @!P0 BRA `(.L_x_106) ;  /* 0x0000000000408947 */ /* 0x000fea0003800000 */
[----:B------:R-:W2:Y:S01]  /*63a0*/  LDCU.64 UR8, c[0x4][0x70] ;  /* 0x01000e00ff0877ac */ /* 0x000ea20008000a00 */
[----:B------:R-:W-:Y:S01]  /*63b0*/  MOV R3, 0x0 ;  /* 0x0000000000037802 */ /* 0x000fe20000000f00 */
[----:B------:R-:W-:Y:S02]  /*63c0*/  HFMA2 R12, -RZ, RZ, 0, 5.9604644775390625e-08 ;  /* 0x00000001ff0c7431 */ /* 0x000fe400000001ff */
[----:B------:R-:W-:Y:S02]  /*63d0*/  IMAD.MOV.U32 R8, RZ, RZ, 0x192 ;  /* 0x00000192ff087424 */ /* 0x000fe400078e00ff */
[----:B------:R-:W-:Y:S01]  /*63e0*/  IMAD.MOV.U32 R13, RZ, RZ, RZ ;  /* 0x000000ffff0d7224 */ /* 0x000fe200078e00ff */
[----:B------:R-:W5:Y:S01]  /*63f0*/  LDCU.64 UR6, c[0x4][0x78] ;  /* 0x01000f00ff0677ac */ /* 0x000f620008000a00 */
[----:B----4-:R-:W4:Y:S01]  /*6400*/  LDC.64 R2, c[0x4][R3] ;  /* 0x0100000003027b82 */ /* 0x010f220000000a00 */
[----:B------:R-:W3:Y:S01]  /*6410*/  LDCU.64 UR4, c[0x4][0x10] ;  /* 0x01000200ff0477ac */ /* 0x000ee20008000a00 */
[----:B--2---:R-:W-:Y:S01]  /*6420*/  MOV R5, UR9 ;  /* 0x0000000900057c02 */ /* 0x004fe20008000f00 */
[----:B------:R-:W-:Y:S01]  /*6430*/  IMAD.U32 R4, RZ, RZ, UR8 ;  /* 0x00000008ff047e24 */ /* 0x000fe2000f8e00ff */
[----:B-----5:R-:W-:Y:S01]  /*6440*/  MOV R7, UR7 ;  /* 0x0000000700077c02 */ /* 0x020fe20008000f00 */
[----:B------:R-:W-:Y:S01]  /*6450*/  IMAD.U32 R6, RZ, RZ, UR6 ;  /* 0x00000006ff067e24 */ /* 0x000fe2000f8e00ff */
[----:B---3--:R-:W-:Y:S01]  /*6460*/  MOV R11, UR5 ;  /* 0x00000005000b7c02 */ /* 0x008fe20008000f00 */
[----:B------:R-:W-:Y:S02]  /*6470*/  IMAD.U32 R10, RZ, RZ, UR4 ;  /* 0x00000004ff0a7e24 */ /* 0x000fe4000f8e00ff */
[----:B------:R-:W-:Y:S07]  /*6480*/  LEPC R20, `(.L_x_106) ;  /* 0x000000001014794e */ /* 0x000fee0000000000 */
[----:B-1--4-:R-:W-:Y:S05]  /*6490*/  CALL.ABS.NOINC R2 ;  /* 0x0000000002007343 */ /* 0x012fea0003c00000 */
.L_x_106:
[----:B-1----:R-:W-:Y:S01]  /*64a0*/  SHF.L.U32 R20, R40, 0x10, RZ ;  /* 0x0000001028147819 */ /* 0x002fe200000006ff */
[----:B------:R-:W-:Y:S05]  /*64b0*/  WARPSYNC.ALL ;  /* 0x0000000000007948 */ /* 0x000fea0003800000 */
[----:B------:R-:W-:Y:S01]  /*64c0*/  R2UR UR4, R34 ;  /* 0x00000000220472ca */ /* 0x000fe200000e0000 */
[----:B------:R-:W-:Y:S01]  /*64d0*/  BSSY.RECONVERGENT B0, `(.L_x_107) ;  /* 0x0000055000007945 */ /* 0x000fe20003800200 */
[----:B------:R-:W-:Y:S02]  /*64e0*/  LOP3.LUT R21, R40, 0xffff0000, RZ, 0xc0, !PT ;  /* 0xffff000028157812 */ /* 0x000fe400078ec0ff */
[----:B------:R-:W-:Y:S02]  /*64f0*/  LOP3.LUT R36, R41, 0xffff0000, RZ, 0xc0, !PT ;  /* 0xffff000029247812 */ /* 0x000fe400078ec0ff */
[----:B------:R-:W-:Y:S02]  /*6500*/  SHF.L.U32 R37, R48, 0x10, RZ ;  /* 0x0000001030257819 */ /* 0x000fe400000006ff */
[----:B------:R-:W-:Y:S02]  /*6510*/  ISETP.NE.AND P6, PT, R76, RZ, PT ;  /* 0x000000ff4c00720c */ /* 0x000fe40003fc5270 */
[----:B------:R-:W-:Y:S02]  /*6520*/  ISETP.NE.AND P0, PT, R72, RZ, PT ;  /* 0x000000ff4800720c */ /* 0x000fe40003f05270 */
[----:B------:R-:W-:Y:S01]  /*6530*/  MOV R38, UR51 ;  /* 0x0000003300267c02 */ /* 0x000fe20008000f00 */
[----:B----4-:R-:W1:Y:S01]  /*6540*/  LDTM.16dp256bit.x4 R4, tmem[UR4+0x20] ;  /* 0x00002004000479ee */ /* 0x010e620008120000 */
[----:B------:R-:W-:Y:S07]  /*6550*/  MOV R83, UR37 ;  /* 0x0000002500537c02 */ /* 0x000fee0008000f00 */
[----:B------:R-:W-:Y:S02]  /*6560*/  @P6 LEA R38, R38, UR48, 0x3 ;  /* 0x0000003026266c11 */ /* 0x000fe4000f8e18ff */
[----:B------:R-:W-:Y:S02]  /*6570*/  @P6 SHF.L.U32 R88, R70, 0x1f, RZ ;  /* 0x0000001f46586819 */ /* 0x000fe400000006ff */
[----:B------:R-:W-:Y:S04]  /*6580*/  @P6 IADD3 R38, PT, PT, R38, 0x60, RZ ;  /* 0x0000006026266810 */ /* 0x000fe80007ffe0ff */
[----:B------:R-:W-:Y:S02]  /*6590*/  @P6 PRMT R38, R83, 0x654, R38 ;  /* 0x0000065453266816 */ /* 0x000fe40000000026 */
[----:B------:R-:W-:Y:S01]  /*65a0*/  LEA R83, R39, UR48, 0x3 ;  /* 0x0000003027537c11 */ /* 0x000fe2000f8e18ff */
[C---:B-1----:R-:W-:Y:S01]  /*65b0*/  FMUL R0, R33.reuse, R4 ;  /* 0x0000000421007220 */ /* 0x042fe20000400000 */
[C---:B------:R-:W-:Y:S01]  /*65c0*/  FMUL R2, R33.reuse, R5 ;  /* 0x0000000521027220 */ /* 0x040fe20000400000 */
[C---:B------:R-:W-:Y:S01]  /*65d0*/  FMUL R3, R33.reuse, R6 ;  /* 0x0000000621037220 */ /* 0x040fe20000400000 */
[----:B------:R-:W-:Y:S01]  /*65e0*/  FMUL R7, R33, R7 ;  /* 0x0000000721077220 */ /* 0x000fe20000400000 */
[----:B------:R-:W-:Y:S01]  /*65f0*/  FFMA R0, R35, R20, R0 ;  /* 0x0000001423007223 */ /* 0x000fe20000000000 */
[----:B------:R-:W-:Y:S01]  /*6600*/  SHF.L.U32 R20, R41, 0x10, RZ ;  /* 0x0000001029147819 */ /* 0x000fe200000006ff */
[----:B------:R-:W-:Y:S01]  /*6610*/  FFMA R2, R35, R21, R2 ;  /* 0x0000001523027223 */ /* 0x000fe20000000002 */
[----:B------:R-:W-:Y:S01]  /*6620*/  SHF.L.U32 R21, R43, 0x10, RZ ;  /* 0x000000102b157819 */ /* 0x000fe200000006ff */
[C---:B------:R-:W-:Y:S01]  /*6630*/  FMUL R4, R33.reuse, R8 ;  /* 0x0000000821047220 */ /* 0x040fe20000400000 */
[----:B------:R-:W-:Y:S01]  /*6640*/  FMUL R5, R33, R9 ;  /* 0x0000000921057220 */ /* 0x000fe20000400000 */
[C---:B------:R-:W-:Y:S01]  /*6650*/  FFMA R3, R35.reuse, R20, R3 ;  /* 0x0000001423037223 */ /* 0x040fe20000000003 */
[----:B------:R-:W-:Y:S01]  /*6660*/  SHF.L.U32 R20, R42, 0x10, RZ ;  /* 0x000000102a147819 */ /* 0x000fe200000006ff */
[----:B------:R-:W-:Y:S01]  /*6670*/  FFMA R7, R35, R36, R7 ;  /* 0x0000002423077223 */ /* 0x000fe20000000007 */
[----:B------:R-:W-:Y:S01]  /*6680*/  LOP3.LUT R36, R43, 0xffff0000, RZ, 0xc0, !PT ;  /* 0xffff00002b247812 */ /* 0x000fe200078ec0ff */
[----:B------:R-:W-:Y:S01]  /*6690*/  FMUL R6, R33, R10 ;  /* 0x0000000a21067220 */ /* 0x000fe20000400000 */
[----:B------:R-:W-:Y:S01]  /*66a0*/  F2FP.BF16.F32.PACK_AB R44, R2, R0 ;  /* 0x00000000022c723e */ /* 0x000fe200000010ff */
[----:B------:R-:W-:Y:S01]  /*66b0*/  FFMA R4, R35, R20, R4 ;  /* 0x0000001423047223 */ /* 0x000fe20000000004 */
[----:B------:R-:W-:Y:S01]  /*66c0*/  LOP3.LUT R20, R42, 0xffff0000, RZ, 0xc0, !PT ;  /* 0xffff00002a147812 */ /* 0x000fe200078ec0ff */
[----:B------:R-:W-:Y:S01]  /*66d0*/  FMUL R11, R33, R11 ;  /* 0x0000000b210b7220 */ /* 0x000fe20000400000 */
[----:B------:R-:W-:Y:S01]  /*66e0*/  F2FP.BF16.F32.PACK_AB R45, R7, R3 ;  /* 0x00000003072d723e */ /* 0x000fe200000010ff */
[C---:B------:R-:W-:Y:S01]  /*66f0*/  FMUL R8, R33.reuse, R12 ;  /* 0x0000000c21087220 */ /* 0x040fe20000400000 */
[----:B------:R-:W-:Y:S01]  /*6700*/  FMUL R9, R33, R13 ;  /* 0x0000000d21097220 */ /* 0x000fe20000400000 */
[C---:B------:R-:W-:Y:S01]  /*6710*/  FFMA R5, R35.reuse, R20, R5 ;  /* 0x0000001423057223 */ /* 0x040fe20000000005 */
[----:B------:R-:W-:Y:S01]  /*6720*/  LOP3.LUT R20, R48, 0xffff0000, RZ, 0xc0, !PT ;  /* 0xffff000030147812 */ /* 0x000fe200078ec0ff */
[----:B------:R-:W-:Y:S01]  /*6730*/  FFMA R6, R35, R21, R6 ;  /* 0x0000001523067223 */ /* 0x000fe20000000006 */
[----:B------:R-:W-:Y:S01]  /*6740*/  SHF.L.U32 R21, R49, 0x10, RZ ;  /* 0x0000001031157819 */ /* 0x000fe200000006ff */
[----:B------:R-:W-:Y:S01]  /*6750*/  FFMA R11, R35, R36, R11 ;  /* 0x00000024230b7223 */ /* 0x000fe2000000000b */
[----:B------:R-:W-:Y:S01]  /*6760*/  LOP3.LUT R36, R51, 0xffff0000, RZ, 0xc0, !PT ;  /* 0xffff000033247812 */ /* 0x000fe200078ec0ff */
[C---:B------:R-:W-:Y:S01]  /*6770*/  FFMA R8, R35.reuse, R37, R8 ;  /* 0x0000002523087223 */ /* 0x040fe20000000008 */
[----:B------:R-:W-:Y:S01]  /*6780*/  FFMA R9, R35, R20, R9 ;  /* 0x0000001423097223 */ /* 0x000fe20000000009 */
[----:B------:R-:W-:Y:S01]  /*6790*/  FMUL R10, R33, R14 ;  /* 0x0000000e210a7220 */ /* 0x000fe20000400000 */
[----:B------:R-:W-:Y:S01]  /*67a0*/  LOP3.LUT R20, R49, 0xffff0000, RZ, 0xc0, !PT ;  /* 0xffff000031147812 */ /* 0x000fe200078ec0ff */
[C---:B------:R-:W-:Y:S01]  /*67b0*/  FMUL R15, R33.reuse, R15 ;  /* 0x0000000f210f7220 */ /* 0x040fe20000400000 */
[----:B------:R-:W-:Y:S01]  /*67c0*/  FMUL R12, R33, R16 ;  /* 0x00000010210c7220 */ /* 0x000fe20000400000 */
[C---:B------:R-:W-:Y:S01]  /*67d0*/  FFMA R10, R35.reuse, R21, R10 ;  /* 0x00000015230a7223 */ /* 0x040fe2000000000a */
[C---:B------:R-:W-:Y:S01]  /*67e0*/  SHF.L.U32 R21, R50.reuse, 0x10, RZ ;  /* 0x0000001032157819 */ /* 0x040fe200000006ff */
[----:B------:R-:W-:Y:S01]  /*67f0*/  FFMA R15, R35, R20, R15 ;  /* 0x00000014230f7223 */ /* 0x000fe2000000000f */
[----:B------:R-:W-:Y:S01]  /*6800*/  LOP3.LUT R20, R50, 0xffff0000, RZ, 0xc0, !PT ;  /* 0xffff000032147812 */ /* 0x000fe200078ec0ff */
[----:B------:R-:W-:Y:S01]  /*6810*/  FMUL R13, R33, R17 ;  /* 0x00000011210d7220 */ /* 0x000fe20000400000 */
[----:B------:R-:W-:Y:S01]  /*6820*/  SHF.L.U32 R37, R51, 0x10, RZ ;  /* 0x0000001033257819 */ /* 0x000fe200000006ff */
[C---:B------:R-:W-:Y:S01]  /*6830*/  FMUL R14, R33.reuse, R18 ;  /* 0x00000012210e7220 */ /* 0x040fe20000400000 */
        /* <DEDUP_REMOVED lines=21> */
[----:B------:R-:W-:Y:S02]  /*6990*/  UIADD3 UR8, UP0, UPT, UR52, 0x680, URZ ;  /* 0x0000068034087890 */ /* 0x000fe4000ff1e0ff */
[----:B------:R-:W-:Y:S02]  /*69a0*/  UIADD3 UR5, UPT, UPT, UR41, 0x20, URZ ;  /* 0x0000002029057890 */ /* 0x000fe4000fffe0ff */
[----:B------:R-:W-:Y:S02]  /*69b0*/  UIADD3 UR4, UPT, UPT, UR48, 0x1200, URZ ;  /* 0x0000120030047890 */ /* 0x000fe4000fffe0ff */
[----:B------:R-:W-:Y:S01]  /*69c0*/  UIADD3.X UR9, UPT, UPT, URZ, UR53, URZ, UP0, !UPT ;  /* 0x00000035ff097290 */ /* 0x000fe200087fe4ff */
[----:B------:R-:W-:Y:S01]  /*69d0*/  UMOV UR6, UR42 ;  /* 0x0000002a00067c82 */ /* 0x000fe20008000000 */
[----:B------:R-:W-:Y:S07]  /*69e0*/  UMOV UR7, UR36 ;  /* 0x0000002400077c82 */ /* 0x000fee0008000000 */
[----:B------:R2:W-:Y:S01]  /*69f0*/  UTMASTG.3D [UR4], [UR8] ;  /* 0x00000004080073b5 */ /* 0x0005e20008010000 */
[----:B------:R0:W-:Y:S01]  /*6a00*/  UTMACMDFLUSH ;  /* 0x00000000000079b7 */ /* 0x0001e20000000000 */
[----:B--2---:R-:W-:Y:S04]  /*6a10*/  DEPBAR.LE SB0, 0x1 ;  /* 0x000080400000791a */ /* 0x004fe80000000000 */
.L_x_108:
[----:B------:R-:W-:Y:S05]  /*6a20*/  BSYNC.RECONVERGENT B0 ;  /* 0x0000000000007941 */ /* 0x000fea0003800200 */
.L_x_107:
[----:B------:R-:W-:Y:S01]  /*6a30*/  BAR.SYNC.DEFER_BLOCKING 0x1, 0x80 ;  /* 0x0042000000007b1d */ /* 0x000fe20000010000 */
[----:B------:R-:W-:Y:S04]  /*6a40*/  UIADD3 UR40, UPT, UPT, UR51, 0x1, URZ ;  /* 0x0000000133287890 */ /* 0x000fe8000fffe0ff */
[----:B------:R-:W-:Y:S04]  /*6a50*/  UISETP.NE.AND UP0, UPT, UR40, 0x4, UPT ;  /* 0x000000042800788c */ /* 0x000fe8000bf05270 */
[----:B------:R-:W-:Y:S01]  /*6a60*/  USEL UR40, UR40, URZ, UP0 ;  /* 0x000000ff28287287 */ /* 0x000fe20008000000 */
[----:B------:R2:W-:Y:S01]  /*6a70*/  @P6 SYNCS.ARRIVE.TRANS64.RED.A1T0 RZ, [R38+URZ], RZ ;  /* 0x000000ff26ff69a7 */ /* 0x0005e200081004ff */
[----:B------:R-:W-:Y:S01]  /*6a80*/  BSSY B1, `(.L_x_109) ;  /* 0x0000014000017945 */ /* 0x000fe20003800000 */
[----:B------:R-:W4:Y:S02]  /*6a90*/  @P6 SYNCS.PHASECHK.TRANS64.TRYWAIT P0, [R83+URZ+0x40], R88 ;  /* 0x00004058530065a7 */ /* 0x000f2400080011ff */
[----:B----4-:R-:W-:Y:S01]  /*6aa0*/  @P6 SEL R81, RZ, 0x1, !P0 ;  /* 0x00000001ff516807 */ /* 0x010fe20004000000 */
[----:B--2---:R-:W-:Y:S06]  /*6ab0*/  @!P6 BRA `(.L_x_110) ;  /* 0x000000000040e947 */ /* 0x004fec0003800000 */
[----:B------:R-:W-:Y:S01]  /*6ac0*/  ISETP.NE.AND P1, PT, R82, RZ, PT ;  /* 0x000000ff5200720c */ /* 0x000fe20003f25270 */
[----:B------:R-:W-:Y:S01]  /*6ad0*/  BSSY B0, `(.L_x_111) ;  /* 0x0000009000007945 */ /* 0x000fe20003800000 */
[----:B------:R-:W-:Y:S11]  /*6ae0*/  ISETP.NE.AND P0, PT, R81, RZ, PT ;  /* 0x000000ff5100720c */ /* 0x000ff60003f05270 */
[----:B------:R-:W-:Y:S05]  /*6af0*/  @P1 IMAD R2, R39, 0x1000, R80 ;  /* 0x0000100027021824 */ /* 0x000fea00078e0250 */
[----:B------:R-:W-:Y:S05]  /*6b00*/  @P1 IADD3 R0, PT, PT, R2, UR48, RZ ;  /* 0x0000003002001c10 */ /* 0x000fea000fffe0ff */
[----:B------:R-:W-:Y:S01]  /*6b10*/  @P1 IMAD.IADD R0, R71, 0x1, R0 ;  /* 0x0000000147001824 */ /* 0x000fe200078e0200 */
[----:B------:R-:W-:Y:S06]  /*6b20*/  @P0 BRA `(.L_x_112) ;  /* 0x00000000000c0947 */ /* 0x000fec0003800000 */
[----:B------:R-:W-:Y:S04]  /*6b30*/  SHF.L.U32 R4, R70, 0x1f, RZ ;  /* 0x0000001f46047819 */ /* 0x000fe800000006ff */
[----:B------:R-:W2:Y:S02]  /*6b40*/  SYNCS.PHASECHK.TRANS64.TRYWAIT P0, [R83+URZ+0x40], R4 ;  /* 0x00004004530075a7 */ /* 0x000ea400080011ff */
[----:B--2---:R-:W-:Y:S05]  /*6b50*/  @!P0 BRA `(.L_x_113) ;  /* 0x0000001c00848947 */ /* 0x004fea0003800000 */
.L_x_112:
[----:B------:R-:W-:Y:S05]  /*6b60*/  BSYNC B0 ;  /* 0x0000000000007941 */ /* 0x000fea0003800000 */
.L_x_111:
[----:B------:R-:W-:Y:S02]  /*6b70*/  ISETP.NE.AND P0, PT, R82, RZ, PT ;  /* 0x000000ff5200720c */ /* 0x000fe40003f05270 */
[----:B------:R-:W-:Y:S11]  /*6b80*/  IADD3 R39, PT, PT, R39, 0x1, RZ ;  /* 0x0000000127277810 */ /* 0x000ff60007ffe0ff */
[----:B------:R-:W-:Y:S05]  /*6b90*/  @P0 WARPSYNC.ALL ;  /* 0x0000000000000948 */ /* 0x000fea0003800000 */
[----:B------:R4:W1:Y:S04]  /*6ba0*/  @P0 LDSM.16.M88.4 R40, [R2+UR48+0x200] ;  /* 0x000200300228083b */ /* 0x0008680008000200 */
[----:B------:R4:W1:Y:S02]  /*6bb0*/  @P0 LDSM.16.M88.4 R48, [R0+0x200] ;  /* 0x000200000030083b */ /* 0x0008640000000200 */
.L_x_110:
[----:B------:R-:W-:Y:S05]  /*6bc0*/  BSYNC B1 ;  /* 0x0000000000017941 */ /* 0x000fea0003800000 */
.L_x_109:
[----:B----4-:R-:W-:Y:S05]  /*6bd0*/  VIADD R0, R34, 0x40 ;  /* 0x0000004022007836 */ /* 0x010fea0000000000 */
[----:B------:R-:W-:Y:S04]  /*6be0*/  SHF.R.U32.HI R0, RZ, 0x15, R0 ;  /* 0x00000015ff007819 */ /* 0x000fe80000011600 */
[----:B------:R-:W-:Y:S11]  /*6bf0*/  LOP3.LUT P0, RZ, R0, 0x3, R65, 0x48, !PT ;  /* 0x0000000300ff7812 */ /* 0x000ff60007804841 */
[----:B------:R-:W-:Y:S02]  /*6c00*/  @!UPT UIADD3 URZ, UPT, UPT, URZ, URZ, URZ ;  /* 0x000000fffffff290 */ /* 0x000fe4000fffe0ff */
        /* <DEDUP_REMOVED lines=8> */
[----:B------:R-:W3:Y:S01]  /*6c90*/  LDCU.64 UR4, c[0x4][0x10] ;  /* 0x01000200ff0477ac */ /* 0x000ee20008000a00 */
[----:B----4-:R-:W-:Y:S01]  /*6ca0*/  MOV R5, UR9 ;  /* 0x0000000900057c02 */ /* 0x010fe20008000f00 */
[----:B--2---:R-:W-:Y:S01]  /*6cb0*/  IMAD.U32 R4, RZ, RZ, UR8 ;  /* 0x00000008ff047e24 */ /* 0x004fe2000f8e00ff */
[----:B-----5:R-:W-:Y:S01]  /*6cc0*/  MOV R7, UR7 ;  /* 0x0000000700077c02 */ /* 0x020fe20008000f00 */
[----:B------:R-:W-:Y:S01]  /*6cd0*/  IMAD.U32 R6, RZ, RZ, UR6 ;  /* 0x00000006ff067e24 */ /* 0x000fe2000f8e00ff */
[----:B---3--:R-:W-:Y:S01]  /*6ce0*/  MOV R11, UR5 ;  /* 0x00000005000b7c02 */ /* 0x008fe20008000f00 */
[----:B------:R-:W-:Y:S02]  /*6cf0*/  IMAD.U32 R10, RZ, RZ, UR4 ;  /* 0x00000004ff0a7e24 */ /* 0x000fe4000f8e00ff */
[----:B------:R-:W-:Y:S07]  /*6d00*/  LEPC R20, `(.L_x_114) ;  /* 0x000000001014794e */ /* 0x000fee0000000000 */
[----:B-1----:R-:W-:Y:S05]  /*6d10*/  CALL.ABS.NOINC R2 ;  /* 0x0000000002007343 */ /* 0x002fea0003c00000 */
.L_x_114:
        /* <DEDUP_REMOVED lines=10> */
[----:B--2---:R-:W1:Y:S01]  /*6dc0*/  LDTM.16dp256bit.x4 R4, tmem[UR4+0x40] ;  /* 0x00004004000479ee */ /* 0x004e620008120000 */
[----:B------:R-:W-:Y:S02]  /*6dd0*/  MOV R83, UR37 ;  /* 0x0000002500537c02 */ /* 0x000fe40008000f00 */
[----:B------:R-:W-:Y:S05]  /*6de0*/  LEA R88, R39, UR48, 0x3 ;  /* 0x0000003027587c11 */ /* 0x000fea000f8e18ff */
[----:B------:R-:W-:Y:S04]  /*6df0*/  @P6 LEA R38, R38, UR48, 0x3 ;  /* 0x0000003026266c11 */ /* 0x000fe8000f8e18ff */
[----:B------:R-:W-:Y:S04]  /*6e00*/  @P6 IADD3 R38, PT, PT, R38, 0x60, RZ ;  /* 0x0000006026266810 */ /* 0x000fe80007ffe0ff */
[----:B------:R-:W-:Y:S02]  /*6e10*/  @P6 PRMT R38, R83, 0x654, R38 ;  /* 0x0000065453266816 */ /* 0x000fe40000000026 */
[----:B------:R-:W-:Y:S01]  /*6e20*/  @P6 SHF.L.U32 R83, R70, 0x1f, RZ ;  /* 0x0000001f46536819 */ /* 0x000fe200000006ff */
        /* <DEDUP_REMOVED lines=71> */
.L_x_116:
[----:B------:R-:W-:Y:S05]  /*72a0*/  BSYNC.RECONVERGENT B0 ;  /* 0x0000000000007941 */ /* 0x000fea0003800200 */
.L_x_115:
        /* <DEDUP_REMOVED lines=19> */
.L_x_120:
[----:B------:R-:W-:Y:S05]  /*73e0*/  BSYNC B0 ;  /* 0x0000000000007941 */ /* 0x000fea0003800000 */
.L_x_119:
[----:B------:R-:W-:Y:S11]  /*73f0*/  ISETP.NE.AND P0, PT, R82, RZ, PT ;  /* 0x000000ff5200720c */ /* 0x000ff60003f05270 */
[----:B------:R-:W-:Y:S02]  /*7400*/  @!UPT UIADD3 URZ, UPT, UPT, URZ, URZ, URZ ;  /* 0x000000fffffff290 */ /* 0x000fe4000fffe0ff */
[----:B------:R-:W-:Y:S05]  /*7410*/  @P0 WARPSYNC.ALL ;  /* 0x0000000000000948 */ /* 0x000fea0003800000 */
[----:B------:R4:W1:Y:S04]  /*7420*/  @P0 LDSM.16.M88.4 R40, [R39+UR48+0x200] ;  /* 0x000200302728083b */ /* 0x0008680008000200 */
[----:B------:R4:W1:Y:S02]  /*7430*/  @P0 LDSM.16.M88.4 R48, [R0+0x200] ;  /* 0x000200000030083b */ /* 0x0008640000000200 */
.L_x_118:
[----:B------:R-:W-:Y:S05]  /*7440*/  BSYNC B1 ;  /* 0x0000000000017941 */ /* 0x000fea0003800000 */
.L_x_117:
[----:B----4-:R-:W-:Y:S05]  /*7450*/  VIADD R0, R34, 0x60 ;  /* 0x0000006022007836 */ /* 0x010fea0000000000 */
[----:B------:R-:W-:Y:S04]  /*7460*/  SHF.R.U32.HI R0, RZ, 0x15, R0 ;  /* 0x00000015ff007819 */ /* 0x000fe80000011600 */
[----:B------:R-:W-:Y:S11]  /*7470*/  LOP3.LUT P0, RZ, R0, 0x3, R65, 0x48, !PT ;  /* 0x0000000300ff7812 */ /* 0x000ff60007804841 */
[----:B------:R-:W-:Y:S02]  /*7480*/  @!UPT UIADD3 URZ, UPT, UPT, URZ, URZ, URZ ;  /* 0x000000fffffff290 */ /* 0x000fe4000fffe0ff */
[----:B------:R-:W-:Y:S05]  /*7490*/  @!P0 BRA `(.L_x_122) ;  /* 0x0000000000408947 */ /* 0x000fea0003800000 */
[----:B------:R-:W4:Y:S01]  /*74a0*/  LDCU.64 UR8, c[0x4][0x70] ;  /* 0x01000e00ff0877ac */ /* 0x000f220008000a00 */
[----:B--2---:R-:W-:Y:S01]  /*74b0*/  MOV R3, 0x0 ;  /* 0x0000000000037802 */ /* 0x004fe20000000f00 */
[----:B------:R-:W-:Y:S02]  /*74c0*/  HFMA2 R12, -RZ, RZ, 0, 5.9604644775390625e-08 ;  /* 0x00000001ff0c7431 */ /* 0x000fe400000001ff */
[----:B------:R-:W-:Y:S02]  /*74d0*/  IMAD.MOV.U32 R8, RZ, RZ, 0x192 ;  /* 0x00000192ff087424 */ /* 0x000fe400078e00ff */
[----:B------:R-:W-:Y:S01]  /*74e0*/  IMAD.MOV.U32 R13, RZ, RZ, RZ ;  /* 0x000000ffff0d7224 */ /* 0x000fe200078e00ff */
[----:B------:R-:W2:Y:S01]  /*74f0*/  LDCU.64 UR6, c[0x4][0x78] ;  /* 0x01000f00ff0677ac */ /* 0x000ea20008000a00 */
[----:B------:R-:W1:Y:S01]  /*7500*/  LDC.64 R2, c[0x4][R3] ;  /* 0x0100000003027b82 */ /* 0x000e620000000a00 */
[----:B------:R-:W5:Y:S01]  /*7510*/  LDCU.64 UR4, c[0x4][0x10] ;  /* 0x01000200ff0477ac */ /* 0x000f620008000a00 */
[----:B----4-:R-:W-:Y:S01]  /*7520*/  MOV R5, UR9 ;  /* 0x0000000900057c02 */ /* 0x010fe20008000f00 */
[----:B------:R-:W-:Y:S01]  /*7530*/  IMAD.U32 R4, RZ, RZ, UR8 ;  /* 0x00000008ff047e24 */ /* 0x000fe2000f8e00ff */
[----:B--2---:R-:W-:Y:S01]  /*7540*/  MOV R7, UR7 ;  /* 0x0000000700077c02 */ /* 0x004fe20008000f00 */
[----:B------:R-:W-:Y:S01]  /*7550*/  IMAD.U32 R6, RZ, RZ, UR6 ;  /* 0x00000006ff067e24 */ /* 0x000fe2000f8e00ff */
[----:B-----5:R-:W-:Y:S01]  /*7560*/  MOV R11, UR5 ;  /* 0x00000005000b7c02 */ /* 0x020fe20008000f00 */
[----:B------:R-:W-:Y:S02]  /*7570*/  IMAD.U32 R10, RZ, RZ, UR4 ;  /* 0x00000004ff0a7e24 */ /* 0x000fe4000f8e00ff */
[----:B------:R-:W-:Y:S07]  /*7580*/  LEPC R20, `(.L_x_122) ;  /* 0x000000001014794e */ /* 0x000fee0000000000 */
[----:B-1-3--:R-:W-:Y:S05]  /*7590*/  CALL.ABS.NOINC R2 ;  /* 0x0000000002007343 */ /* 0x00afea0003c00000 */
.L_x_122:
[----:B------:R-:W-:Y:S01]  /*75a0*/  ISETP.NE.AND P0, PT, R72, RZ, PT ;  /* 0x000000ff4800720c */ /* 0x000fe20003f05270 */
[----:B------:R-:W-:Y:S05]  /*75b0*/  WARPSYNC.ALL ;  /* 0x0000000000007948 */ /* 0x000fea0003800000 */
[----:B------:R-:W-:Y:S01]  /*75c0*/  R2UR UR4, R34 ;  /* 0x00000000220472ca */ /* 0x000fe200000e0000 */
[----:B------:R-:W-:Y:S01]  /*75d0*/  BSSY.RECONVERGENT B0, `(.L_x_123) ;  /* 0x0000052000007945 */ /* 0x000fe20003800200 */
[----:B------:R-:W-:Y:S02]  /*75e0*/  R2UR UR5, R79 ;  /* 0x000000004f0572ca */ /* 0x000fe400000e0000 */
[C---:B-1----:R-:W-:Y:S02]  /*75f0*/  SHF.L.U32 R20, R40.reuse, 0x10, RZ ;  /* 0x0000001028147819 */ /* 0x042fe400000006ff */
[----:B------:R-:W-:Y:S02]  /*7600*/  LOP3.LUT R36, R40, 0xffff0000, RZ, 0xc0, !PT ;  /* 0xffff000028247812 */ /* 0x000fe400078ec0ff */
[C---:B------:R-:W-:Y:S02]  /*7610*/  SHF.L.U32 R21, R41.reuse, 0x10, RZ ;  /* 0x0000001029157819 */ /* 0x040fe400000006ff */
[----:B------:R-:W-:Y:S02]  /*7620*/  LOP3.LUT R38, R41, 0xffff0000, RZ, 0xc0, !PT ;  /* 0xffff000029267812 */ /* 0x000fe400078ec0ff */
[C---:B------:R-:W-:Y:S01]  /*7630*/  SHF.L.U32 R37, R42.reuse, 0x10, RZ ;  /* 0x000000102a257819 */ /* 0x040fe200000006ff */
[----:B------:R-:W1:Y:S01]  /*7640*/  LDTM.16dp256bit.x4 R4, tmem[UR4+0x60] ;  /* 0x00006004000479ee */ /* 0x000e620008120000 */
[----:B------:R-:W-:Y:S01]  /*7650*/  LOP3.LUT R40, R42, 0xffff0000, RZ, 0xc0, !PT ;  /* 0xffff00002a287812 */ /* 0x000fe200078ec0ff */
[----:B------:R-:W-:Y:S01]  /*7660*/  NOP ;  /* 0x0000000000007918 */ /* 0x000fe20000000000 */
[C---:B------:R-:W-:Y:S01]  /*7670*/  SHF.L.U32 R39, R43.reuse, 0x10, RZ ;  /* 0x000000102b277819 */ /* 0x040fe200000006ff */
[----:B------:R-:W-:Y:S01]  /*7680*/  UIADD3 UR5, UPT, UPT, UR5, 0xd0, URZ ;  /* 0x000000d005057890 */ /* 0x000fe2000fffe0ff */
[----:B------:R-:W-:Y:S02]  /*7690*/  LOP3.LUT R41, R43, 0xffff0000, RZ, 0xc0, !PT ;  /* 0xffff00002b297812 */ /* 0x000fe400078ec0ff */
[C---:B------:R-:W-:Y:S01]  /*76a0*/  SHF.L.U32 R42, R48.reuse, 0x10, RZ ;  /* 0x00000010302a7819 */ /* 0x040fe200000006ff */
[----:B------:R-:W-:Y:S01]  /*76b0*/  UPRMT UR5, UR37, 0x654, UR5 ;  /* 0x0000065425057896 */ /* 0x000fe20008000005 */
[----:B------:R-:W-:Y:S02]  /*76c0*/  LOP3.LUT R43, R48, 0xffff0000, RZ, 0xc0, !PT ;  /* 0xffff0000302b7812 */ /* 0x000fe400078ec0ff */
[C---:B------:R-:W-:Y:S02]  /*76d0*/  SHF.L.U32 R44, R49.reuse, 0x10, RZ ;  /* 0x00000010312c7819 */ /* 0x040fe400000006ff */
[----:B------:R-:W-:Y:S02]  /*76e0*/  LOP3.LUT R46, R49, 0xffff0000, RZ, 0xc0, !PT ;  /* 0xffff0000312e7812 */ /* 0x000fe400078ec0ff */
[C---:B------:R-:W-:Y:S02]  /*76f0*/  SHF.L.U32 R45, R50.reuse, 0x10, RZ ;  /* 0x00000010322d7819 */ /* 0x040fe400000006ff */
[----:B-1----:R-:W-:Y:S01]  /*7700*/  SYNCS.ARRIVE.TRANS64.RED.A1T0 RZ, [UR5], RZ ;  /* 0x000000ffffff79a7 */ /* 0x002fe20008100405 */
[----:B------:R-:W-:Y:S02]  /*7710*/  LOP3.LUT R48, R50, 0xffff0000, RZ, 0xc0, !PT ;  /* 0xffff000032307812 */ /* 0x000fe400078ec0ff */
[C---:B------:R-:W-:Y:S02]  /*7720*/  SHF.L.U32 R47, R51.reuse, 0x10, RZ ;  /* 0x00000010332f7819 */ /* 0x040fe400000006ff */
[----:B------:R-:W-:Y:S01]  /*7730*/  LOP3.LUT R50, R51, 0xffff0000, RZ, 0xc0, !PT ;  /* 0xffff000033327812 */ /* 0x000fe200078ec0ff */
[C---:B------:R-:W-:Y:S01]  /*7740*/  FMUL R4, R33.reuse, R4 ;  /* 0x0000000421047220 */ /* 0x040fe20000400000 */
[C---:B------:R-:W-:Y:S01]  /*7750*/  FMUL R5, R33.reuse, R5 ;  /* 0x0000000521057220 */ /* 0x040fe20000400000 */
[C---:B------:R-:W-:Y:S01]  /*7760*/  FMUL R6, R33.reuse, R6 ;  /* 0x0000000621067220 */ /* 0x040fe20000400000 */
[----:B------:R-:W-:Y:S01]  /*7770*/  FMUL R7, R33, R7 ;  /* 0x0000000721077220 */ /* 0x000fe20000400000 */
[C---:B------:R-:W-:Y:S01]  /*7780*/  FFMA R4, R35.reuse, R20, R4 ;  /* 0x0000001423047223 */ /* 0x040fe20000000004 */
[C---:B------:R-:W-:Y:S01]  /*7790*/  FFMA R5, R35.reuse, R36, R5 ;  /* 0x0000002423057223 */ /* 0x040fe20000000005 */
[C---:B------:R-:W-:Y:S01]  /*77a0*/  FFMA R6, R35.reuse, R21, R6 ;  /* 0x0000001523067223 */ /* 0x040fe20000000006 */
[----:B------:R-:W-:Y:S01]  /*77b0*/  FFMA R7, R35, R38, R7 ;  /* 0x0000002623077223 */ /* 0x000fe20000000007 */
[C---:B------:R-:W-:Y:S01]  /*77c0*/  FMUL R8, R33.reuse, R8 ;  /* 0x0000000821087220 */ /* 0x040fe20000400000 */
[----:B------:R-:W-:Y:S01]  /*77d0*/  FMUL R9, R33, R9 ;  /* 0x0000000921097220 */ /* 0x000fe20000400000 */
[----:B---3--:R-:W-:Y:S01]  /*77e0*/  F2FP.BF16.F32.PACK_AB R80, R5, R4 ;  /* 0x000000040550723e */ /* 0x008fe200000010ff */
[----:B------:R-:W-:Y:S01]  /*77f0*/  FMUL R0, R33, R10 ;  /* 0x0000000a21007220 */ /* 0x000fe20000400000 */
[----:B------:R-:W-:Y:S01]  /*7800*/  F2FP.BF16.F32.PACK_AB R81, R7, R6 ;  /* 0x000000060751723e */ /* 0x000fe200000010ff */
[C---:B------:R-:W-:Y:S01]  /*7810*/  FFMA R8, R35.reuse, R37, R8 ;  /* 0x0000002523087223 */ /* 0x040fe20000000008 */
[----:B------:R-:W-:Y:S01]  /*7820*/  FFMA R9, R35, R40, R9 ;  /* 0x0000002823097223 */ /* 0x000fe20000000009 */
[C---:B------:R-:W-:Y:S01]  /*7830*/  FMUL R2, R33.reuse, R11 ;  /* 0x0000000b21027220 */ /* 0x040fe20000400000 */
[C---:B--2---:R-:W-:Y:S01]  /*7840*/  FMUL R3, R33.reuse, R12 ;  /* 0x0000000c21037220 */ /* 0x044fe20000400000 */
[----:B------:R-:W-:Y:S01]  /*7850*/  FMUL R10, R33, R13 ;  /* 0x0000000d210a7220 */ /* 0x000fe20000400000 */
[----:B------:R-:W-:Y:S01]  /*7860*/  FFMA R0, R35, R39, R0 ;  /* 0x0000002723007223 */ /* 0x000fe20000000000 */
        /* <DEDUP_REMOVED lines=40> */
.L_x_124:
[----:B------:R-:W-:Y:S05]  /*7af0*/  BSYNC.RECONVERGENT B0 ;  /* 0x0000000000007941 */ /* 0x000fea0003800200 */
.L_x_123:
[----:B------:R-:W-:Y:S01]  /*7b00*/  BAR.SYNC.DEFER_BLOCKING 0x1, 0x80 ;  /* 0x0042000000007b1d */ /* 0x000fe20000010000 */
[----:B------:R-:W-:Y:S01]  /*7b10*/  UISETP.NE.AND UP0, UPT, UR49, -0x4, UPT ;  /* 0xfffffffc3100788c */ /* 0x000fe2000bf05270 */
[----:B------:R-:W-:Y:S08]  /*7b20*/  IADD3 R0, PT, PT, R30, 0x1, RZ ;  /* 0x000000011e007810 */ /* 0x000ff00007ffe0ff */
[----:B------:R-:W-:Y:S05]  /*7b30*/  BRA.U !UP0, `(.L_x_125) ;  /* 0x0000000108287547 */ /* 0x000fea000b800000 */
[----:B------:R-:W-:Y:S01]  /*7b40*/  ISETP.NE.AND P0, PT, R76, RZ, PT ;  /* 0x000000ff4c00720c */ /* 0x000fe20003f05270 */
[----:B------:R-:W-:Y:S01]  /*7b50*/  IMAD.U32 R3, RZ, RZ, UR51 ;  /* 0x00000033ff037e24 */ /* 0x000fe2000f8e00ff */
[----:B------:R-:W-:Y:S01]  /*7b60*/  UIADD3 UR51, UPT, UPT, UR51, 0x1, URZ ;  /* 0x0000000133337890 */ /* 0x000fe2000fffe0ff */
[----:B------:R-:W-:Y:S03]  /*7b70*/  IMAD.U32 R2, RZ, RZ, UR37 ;  /* 0x00000025ff027e24 */ /* 0x000fe6000f8e00ff */
[----:B------:R-:W-:Y:S04]  /*7b80*/  UISETP.NE.AND UP0, UPT, UR51, 0x4, UPT ;  /* 0x000000043300788c */ /* 0x000fe8000bf05270 */
[----:B------:R-:W-:Y:S03]  /*7b90*/  USEL UR51, UR51, URZ, UP0 ;  /* 0x000000ff33337287 */ /* 0x000fe60008000000 */
[----:B------:R-:W-:Y:S05]  /*7ba0*/  @P0 LEA R3, R3, UR48, 0x3 ;  /* 0x0000003003030c11 */ /* 0x000fea000f8e18ff */
[----:B------:R-:W-:Y:S05]  /*7bb0*/  @P0 VIADD R3, R3, 0x60 ;  /* 0x0000006003030836 */ /* 0x000fea0000000000 */
[----:B------:R-:W-:Y:S04]  /*7bc0*/  @P0 PRMT R2, R2, 0x654, R3 ;  /* 0x0000065402020816 */ /* 0x000fe80000000003 */
[----:B------:R2:W-:Y:S03]  /*7bd0*/  @P0 SYNCS.ARRIVE.TRANS64.RED.A1T0 RZ, [R2+URZ], RZ ;  /* 0x000000ff02ff09a7 */ /* 0x0005e600081004ff */
.L_x_125:
[----:B------:R-:W-:Y:S01]  /*7be0*/  ISETP.NE.AND P2, PT, R73, RZ, PT ;  /* 0x000000ff4900720c */ /* 0x000fe20003f45270 */
[----:B------:R-:W-:Y:S01]  /*7bf0*/  UIADD3 UR49, UPT, UPT, UR49, 0x4, URZ ;  /* 0x0000000431317890 */ /* 0x000fe2000fffe0ff */
[----:B------:R-:W-:Y:S01]  /*7c00*/  ISETP.NE.AND P0, PT, R75, 0x2, PT ;  /* 0x000000024b00780c */ /* 0x000fe20003f05270 */
[----:B------:R-:W-:Y:S01]  /*7c10*/  IMAD.IADD R20, R29, 0x1, R58 ;  /* 0x000000011d147824 */ /* 0x000fe200078e023a */
[----:B------:R-:W-:Y:S01]  /*7c20*/  ISETP.NE.AND P1, PT, R0, 0x4, PT ;  /* 0x000000040000780c */ /* 0x000fe20003f25270 */
[----:B------:R-:W-:Y:S01]  /*7c30*/  IMAD.IADD R21, R31, 0x1, R60 ;  /* 0x000000011f157824 */ /* 0x000fe200078e023c */
[----:B------:R-:W-:Y:S02]  /*7c40*/  SEL R3, RZ, 0x1, P0 ;  /* 0x00000001ff037807 */ /* 0x000fe40000000000 */
[----:B--2---:R-:W-:Y:S02]  /*7c50*/  SEL R2, RZ, 0x1, P1 ;  /* 0x00000001ff027807 */ /* 0x004fe40000800000 */
[----:B------:R-:W-:Y:S02]  /*7c60*/  LOP3.LUT R68, R68, R3, RZ, 0x3c, !PT ;  /* 0x0000000344447212 */ /* 0x000fe400078e3cff */
[----:B------:R-:W-:Y:S02]  /*7c70*/  LOP3.LUT R69, R69, R2, RZ, 0x3c, !PT ;  /* 0x0000000245457212 */ /* 0x000fe400078e3cff */
[----:B------:R-:W-:Y:S02]  /*7c80*/  @P2 R2UR UR36, R67 ;  /* 0x00000000432422ca */ /* 0x000fe400000e0000 */
[----:B------:R-:W-:Y:S02]  /*7c90*/  SEL R75, R75, RZ, P0 ;  /* 0x000000ff4b4b7207 */ /* 0x000fe40000000000 */
[----:B------:R-:W-:Y:S01]  /*7ca0*/  SEL R30, R0, RZ, P1 ;  /* 0x000000ff001e7207 */ /* 0x000fe20000800000 */
[----:B------:R-:W-:Y:S10]  /*7cb0*/  @P2 BRA `(.L_x_126) ;  /* 0xffffffd000182947 */ /* 0x000ff4000383ffff */
[----:B------:R-:W-:-:S09]  /*7cc0*/  UISETP.NE.AND UP0, UPT, UR50, URZ, UPT ;  /* 0x000000ff3200728c */ /* 0x000fd2000bf05270 */
[----:B------:R-:W-:Y:S05]  /*7cd0*/  BRA.U !UP0, `(.L_x_127) ;  /* 0x0000000108487547 */ /* 0x000fea000b800000 */
[----:B------:R-:W2:Y:S02]  /*7ce0*/  LDCU.64 UR4, c[0x0][0x890] ;  /* 0x00011200ff0477ac */ /* 0x000ea40008000a00 */
[----:B--2---:R-:W-:-:S04]  /*7cf0*/  UISETP.NE.U32.AND UP0, UPT, UR4, URZ, UPT ;  /* 0x000000ff0400728c */ /* 0x004fc8000bf05070 */
[----:B------:R-:W-:-:S09]  /*7d00*/  UISETP.NE.AND.EX UP0, UPT, UR5, URZ, UPT, UP0 ;  /* 0x000000ff0500728c */ /* 0x000fd2000bf05300 */
[----:B------:R-:W-:Y:S05]  /*7d10*/  BRA.U UP0, `(.L_x_128) ;  /* 0x00000001000c7547 */ /* 0x000fea000b800000 */
[----:B------:R-:W-:-:S13]  /*7d20*/  FSETP.NEU.AND P0, PT, R35, RZ, PT ;  /* 0x000000ff2300720b */ /* 0x000fda0003f0d000 */
[----:B------:R-:W-:Y:S05]  /*7d30*/  @!P0 EXIT ;  /* 0x000000000000894d */ /* 0x000fea0003800000 */
[----:B------:R-:W-:Y:S05]  /*7d40*/  BRA `(.L_x_127) ;  /* 0x00000000002c7947 */ /* 0x000fea0003800000 */
.L_x_128:
[----:B------:R-:W-:Y:S01]  /*7d50*/  ISETP.NE.AND P0, PT, R74, RZ, PT ;  /* 0x000000ff4a00720c */ /* 0x000fe20003f05270 */
[----:B------:R-:W-:-:S12]  /*7d60*/  BSSY.RECONVERGENT B0, `(.L_x_127) ;  /* 0x0000009000007945 */ /* 0x000fd80003800200 */
[----:B------:R-:W-:Y:S05]  /*7d70*/  @P0 BRA `(.L_x_129) ;  /* 0x0000000000140947 */ /* 0x000fea0003800000 */
[----:B------:R-:W2:Y:S02]  /*7d80*/  LDCU.64 UR4, c[0x0][0x888] ;  /* 0x00011100ff0477ac */ /* 0x000ea40008000a00 */
[----:B--2---:R-:W-:-:S04]  /*7d90*/  ISETP.NE.U32.AND P0, PT, RZ, UR4, PT ;  /* 0x00000004ff007c0c */ /* 0x004fc8000bf05070 */
[----:B------:R-:W-:-:S13]  /*7da0*/  ISETP.NE.AND.EX P0, PT, RZ, UR5, PT, P0 ;  /* 0x00000005ff007c0c */ /* 0x000fda000bf05300 */
[----:B------:R-:W-:Y:S05]  /*7db0*/  @!P0 EXIT ;  /* 0x000000000000894d */ /* 0x000fea0003800000 */
[----:B------:R-:W-:Y:S05]  /*7dc0*/  BRA `(.L_x_130) ;  /* 0x0000000000087947 */ /* 0x000fea0003800000 */
.L_x_129:
[----:B------:R-:W-:-:S13]  /*7dd0*/  FSETP.NEU.AND P0, PT, R35, RZ, PT ;  /* 0x000000ff2300720b */ /* 0x000fda0003f0d000 */
[----:B------:R-:W-:Y:S05]  /*7de0*/  @!P0 EXIT ;  /* 0x000000000000894d */ /* 0x000fea0003800000 */
.L_x_130:
[----:B------:R-:W-:Y:S05]  /*7df0*/  BSYNC.RECONVERGENT B0 ;  /* 0x0000000000007941 */ /* 0x000fea0003800200 */
.L_x_127:
[----:B------:R-:W-:Y:S01]  /*7e00*/  ULEA UR4, UR51, UR48, 0x3 ;  /* 0x0000003033047291 */ /* 0x000fe2000f8e18ff */
[----:B------:R-:W-:-:S04]  /*7e10*/  DEPBAR.LE SB0, 0x0 ;  /* 0x000080000000791a */ /* 0x000fc80000000000 */
[----:B------:R-:W-:-:S04]  /*7e20*/  UIADD3 UR4, UPT, UPT, UR4, 0x60, URZ ;  /* 0x0000006004047890 */ /* 0x000fc8000fffe0ff */
[----:B------:R-:W-:-:S09]  /*7e30*/  UPRMT UR4, UR37, 0x654, UR4 ;  /* 0x0000065425047896 */ /* 0x000fd20008000004 */
[----:B------:R-:W-:Y:S01]  /*7e40*/  SYNCS.ARRIVE.TRANS64.RED.A1T0 RZ, [UR4], RZ ;  /* 0x000000ffffff79a7 */ /* 0x000fe20008100404 */
[----:B------:R-:W-:Y:S05]  /*7e50*/  EXIT ;  /* 0x000000000000794d */ /* 0x000fea0003800000 */
.L_x_19:
[----:B--2---:R2:W1:Y:S02]  /*7e60*/  SYNCS.PHASECHK.TRANS64.TRYWAIT P0, [R3+URZ+0x100], R2 ;  /* 0x00010002030075a7 */ /* 0x00446400080011ff */
[----:B-1----:R-:W-:Y:S05]  /*7e70*/  @!P0 NANOSLEEP.SYNCS 0x989680 ;  /* 0x009896800000895d */ /* 0x002fea0003900000 */
[----:B------:R-:W1:Y:S02]  /*7e80*/  @!P0 SYNCS.PHASECHK.TRANS64 P0, [R3+URZ+0x100], R2 ;  /* 0x00010002030085a7 */ /* 0x000e6400080010ff */
[----:B-1----:R-:W-:Y:S05]  /*7e90*/  @!P0 BRA `(.L_x_19) ;  /* 0xfffffffc00f08947 */ /* 0x002fea000383ffff */
[----:B------:R-:W-:Y:S05]  /*7ea0*/  BRA `(.L_x_131) ;  /* 0xffffff9400d07947 */ /* 0x000fea000383ffff */
.L_x_22:
[----:B-1----:R-:W-:-:S07]  /*7eb0*/  MOV R2, UR33 ;  /* 0x0000002100027c02 */ /* 0x002fce0008000f00 */
.L_x_132:
[----:B-1----:R1:W2:Y:S02]  /*7ec0*/  SYNCS.PHASECHK.TRANS64.TRYWAIT P0, [R2+URZ+0x20], R5 ;  /* 0x00002005020075a7 */ /* 0x0022a400080011ff */
[----:B--2---:R-:W-:Y:S05]  /*7ed0*/  @!P0 NANOSLEEP.SYNCS 0x989680 ;  /* 0x009896800000895d */ /* 0x004fea0003900000 */
[----:B------:R-:W2:Y:S02]  /*7ee0*/  @!P0 SYNCS.PHASECHK.TRANS64 P0, [R2+URZ+0x20], R5 ;  /* 0x00002005020085a7 */ /* 0x000ea400080010ff */
[----:B--2---:R-:W-:Y:S05]  /*7ef0*/  @!P0 BRA `(.L_x_132) ;  /* 0xfffffffc00f08947 */ /* 0x004fea000383ffff */
[----:B------:R-:W-:Y:S05]  /*7f00*/  BRA `(.L_x_21) ;  /* 0xffffff9800207947 */ /* 0x000fea000383ffff */
.L_x_28:
[----:B-1----:R-:W-:-:S07]  /*7f10*/  MOV R2, UR17 ;  /* 0x0000001100027c02 */ /* 0x002fce0008000f00 */
.L_x_133:
[----:B-1----:R1:W2:Y:S02]  /*7f20*/  SYNCS.PHASECHK.TRANS64.TRYWAIT P0, [R2+URZ+0x20], R5 ;  /* 0x00002005020075a7 */ /* 0x0022a400080011ff */
[----:B--2---:R-:W-:Y:S05]  /*7f30*/  @!P0 NANOSLEEP.SYNCS 0x989680 ;  /* 0x009896800000895d */ /* 0x004fea0003900000 */
[----:B------:R-:W2:Y:S02]  /*7f40*/  @!P0 SYNCS.PHASECHK.TRANS64 P0, [R2+URZ+0x20], R5 ;  /* 0x00002005020085a7 */ /* 0x000ea400080010ff */
[----:B--2---:R-:W-:Y:S05]  /*7f50*/  @!P0 BRA `(.L_x_133) ;  /* 0xfffffffc00f08947 */ /* 0x004fea000383ffff */
[----:B------:R-:W-:Y:S05]  /*7f60*/  BRA `(.L_x_27) ;  /* 0xffffff9800c87947 */ /* 0x000fea000383ffff */
.L_x_32:
[----:B-1----:R1:W2:Y:S02]  /*7f70*/  SYNCS.PHASECHK.TRANS64.TRYWAIT P0, [R2+URZ+0x90], R3 ;  /* 0x00009003020075a7 */ /* 0x0022a400080011ff */
[----:B--2---:R-:W-:Y:S05]  /*7f80*/  @!P0 NANOSLEEP.SYNCS 0x989680 ;  /* 0x009896800000895d */ /* 0x004fea0003900000 */
[----:B------:R-:W2:Y:S02]  /*7f90*/  @!P0 SYNCS.PHASECHK.TRANS64 P0, [R2+URZ+0x90], R3 ;  /* 0x00009003020085a7 */ /* 0x000ea400080010ff */
[----:B--2---:R-:W-:Y:S05]  /*7fa0*/  @!P0 BRA `(.L_x_32) ;  /* 0xfffffffc00f08947 */ /* 0x004fea000383ffff */
[----:B------:R-:W-:Y:S05]  /*7fb0*/  BRA `(.L_x_134) ;  /* 0xffffff9c00587947 */ /* 0x000fea000383ffff */
.L_x_36:
[----:B----4-:R-:W-:-:S07]  /*7fc0*/  MOV R0, UR5 ;  /* 0x0000000500007c02 */ /* 0x010fce0008000f00 */
.L_x_135:
[----:B-1----:R1:W2:Y:S02]  /*7fd0*/  SYNCS.PHASECHK.TRANS64.TRYWAIT P0, [R0+URZ], R3 ;  /* 0x00000003000075a7 */ /* 0x0022a400080011ff */
[----:B--2---:R-:W-:Y:S05]  /*7fe0*/  @!P0 NANOSLEEP.SYNCS 0x989680 ;  /* 0x009896800000895d */ /* 0x004fea0003900000 */
[----:B------:R-:W2:Y:S02]  /*7ff0*/  @!P0 SYNCS.PHASECHK.TRANS64 P0, [R0+URZ], R3 ;  /* 0x00000003000085a7 */ /* 0x000ea400080010ff */
[----:B--2---:R-:W-:Y:S05]  /*8000*/  @!P0 BRA `(.L_x_135) ;  /* 0xfffffffc00f08947 */ /* 0x004fea000383ffff */
[----:B------:R-:W-:Y:S05]  /*8010*/  BRA `(.L_x_136) ;  /* 0xffffffa000c87947 */ /* 0x000fea000383ffff */
.L_x_37:
[----:B----4-:R-:W-:-:S07]  /*8020*/  MOV R0, UR5 ;  /* 0x0000000500007c02 */ /* 0x010fce0008000f00 */
.L_x_137:
[----:B-1----:R1:W2:Y:S02]  /*8030*/  SYNCS.PHASECHK.TRANS64.TRYWAIT P0, [R0+URZ], R3 ;  /* 0x00000003000075a7 */ /* 0x0022a400080011ff */
[----:B--2---:R-:W-:Y:S05]  /*8040*/  @!P0 NANOSLEEP.SYNCS 0x989680 ;  /* 0x009896800000895d */ /* 0x004fea0003900000 */
[----:B------:R-:W2:Y:S02]  /*8050*/  @!P0 SYNCS.PHASECHK.TRANS64 P0, [R0+URZ], R3 ;  /* 0x00000003000085a7 */ /* 0x000ea400080010ff */
[----:B--2---:R-:W-:Y:S05]  /*8060*/  @!P0 BRA `(.L_x_137) ;  /* 0xfffffffc00f08947 */ /* 0x004fea000383ffff */
[----:B------:R-:W-:Y:S05]  /*8070*/  BRA `(.L_x_138) ;  /* 0xffffffa000d47947 */ /* 0x000fea000383ffff */
.L_x_38:
[----:B----4-:R-:W-:-:S07]  /*8080*/  MOV R0, UR5 ;  /* 0x0000000500007c02 */ /* 0x010fce0008000f00 */
.L_x_139:
[----:B-1----:R1:W2:Y:S02]  /*8090*/  SYNCS.PHASECHK.TRANS64.TRYWAIT P0, [R0+URZ], R3 ;  /* 0x00000003000075a7 */ /* 0x0022a400080011ff */
[----:B--2---:R-:W-:Y:S05]  /*80a0*/  @!P0 NANOSLEEP.SYNCS 0x989680 ;  /* 0x009896800000895d */ /* 0x004fea0003900000 */
[----:B------:R-:W2:Y:S02]  /*80b0*/  @!P0 SYNCS.PHASECHK.TRANS64 P0, [R0+URZ], R3 ;  /* 0x00000003000085a7 */ /* 0x000ea400080010ff */
[----:B--2---:R-:W-:Y:S05]  /*80c0*/  @!P0 BRA `(.L_x_139) ;  /* 0xfffffffc00f08947 */ /* 0x004fea000383ffff */
[----:B------:R-:W-:Y:S05]  /*80d0*/  BRA `(.L_x_140) ;  /* 0xffffffa000e07947 */ /* 0x000fea000383ffff */
.L_x_41:
[----:B-1----:R1:W2:Y:S02]  /*80e0*/  SYNCS.PHASECHK.TRANS64.TRYWAIT P0, [R0+URZ+0xf0], R5 ;  /* 0x0000f005000075a7 */ /* 0x0022a400080011ff */
[----:B--2---:R-:W-:Y:S05]  /*80f0*/  @!P0 NANOSLEEP.SYNCS 0x989680 ;  /* 0x009896800000895d */ /* 0x004fea0003900000 */
[----:B------:R-:W2:Y:S02]  /*8100*/  @!P0 SYNCS.PHASECHK.TRANS64 P0, [R0+URZ+0xf0], R5 ;  /* 0x0000f005000085a7 */ /* 0x000ea400080010ff */
[----:B--2---:R-:W-:Y:S05]  /*8110*/  @!P0 BRA `(.L_x_41) ;  /* 0xfffffffc00f08947 */ /* 0x004fea000383ffff */
[----:B------:R-:W-:Y:S05]  /*8120*/  BRA `(.L_x_141) ;  /* 0xffffffa4003c7947 */ /* 0x000fea000383ffff */
.L_x_42:
[----:B------:R-:W-:-:S07]  /*8130*/  MOV R0, UR5 ;  /* 0x0000000500007c02 */ /* 0x000fce0008000f00 */
.L_x_142:
[----:B-1----:R1:W2:Y:S02]  /*8140*/  SYNCS.PHASECHK.TRANS64.TRYWAIT P0, [R0+URZ+0xa0], R5 ;  /* 0x0000a005000075a7 */ /* 0x0022a400080011ff */
[----:B--2---:R-:W-:Y:S05]  /*8150*/  @!P0 NANOSLEEP.SYNCS 0x989680 ;  /* 0x009896800000895d */ /* 0x004fea0003900000 */
[----:B------:R-:W2:Y:S02]  /*8160*/  @!P0 SYNCS.PHASECHK.TRANS64 P0, [R0+URZ+0xa0], R5 ;  /* 0x0000a005000085a7 */ /* 0x000ea400080010ff */
[----:B--2---:R-:W-:Y:S05]  /*8170*/  @!P0 BRA `(.L_x_142) ;  /* 0xfffffffc00f08947 */ /* 0x004fea000383ffff */
[----:B------:R-:W-:Y:S05]  /*8180*/  BRA `(.L_x_143) ;  /* 0xffffffa4004c7947 */ /* 0x000fea000383ffff */
.L_x_43:
[----:B-1----:R1:W2:Y:S02]  /*8190*/  SYNCS.PHASECHK.TRANS64.TRYWAIT P1, [R0+URZ+0x90], R5 ;  /* 0x00009005000075a7 */ /* 0x0022a400080211ff */
[----:B--2---:R-:W-:Y:S05]  /*81a0*/  @!P1 NANOSLEEP.SYNCS 0x989680 ;  /* 0x009896800000995d */ /* 0x004fea0003900000 */
[----:B------:R-:W2:Y:S02]  /*81b0*/  @!P1 SYNCS.PHASECHK.TRANS64 P1, [R0+URZ+0x90], R5 ;  /* 0x00009005000095a7 */ /* 0x000ea400080210ff */
[----:B--2---:R-:W-:Y:S05]  /*81c0*/  @!P1 BRA `(.L_x_43) ;  /* 0xfffffffc00f09947 */ /* 0x004fea000383ffff */
[----:B------:R-:W-:Y:S05]  /*81d0*/  BRA `(.L_x_144) ;  /* 0xffffffa4007c7947 */ /* 0x000fea000383ffff */
.L_x_46:
[----:B------:R-:W-:-:S07]  /*81e0*/  MOV R0, UR5 ;  /* 0x0000000500007c02 */ /* 0x000fce0008000f00 */
.L_x_145:
[----:B-1----:R1:W2:Y:S02]  /*81f0*/  SYNCS.PHASECHK.TRANS64.TRYWAIT P0, [R0+URZ+0xa0], R3 ;  /* 0x0000a003000075a7 */ /* 0x0022a400080011ff */
[----:B--2---:R-:W-:Y:S05]  /*8200*/  @!P0 NANOSLEEP.SYNCS 0x989680 ;  /* 0x009896800000895d */ /* 0x004fea0003900000 */
[----:B------:R-:W2:Y:S02]  /*8210*/  @!P0 SYNCS.PHASECHK.TRANS64 P0, [R0+URZ+0xa0], R3 ;  /* 0x0000a003000085a7 */ /* 0x000ea400080010ff */
[----:B--2---:R-:W-:Y:S05]  /*8220*/  @!P0 BRA `(.L_x_145) ;  /* 0xfffffffc00f08947 */ /* 0x004fea000383ffff */
[----:B------:R-:W-:Y:S05]  /*8230*/  BRA `(.L_x_45) ;  /* 0xffffffa400d07947 */ /* 0x000fea000383ffff */
.L_x_53:
[----:B-1----:R1:W2:Y:S02]  /*8240*/  SYNCS.PHASECHK.TRANS64.TRYWAIT P1, [R0+URZ+0x90], R5 ;  /* 0x00009005000075a7 */ /* 0x0022a400080211ff */
[----:B--2---:R-:W-:Y:S05]  /*8250*/  @!P1 NANOSLEEP.SYNCS 0x989680 ;  /* 0x009896800000995d */ /* 0x004fea0003900000 */
[----:B------:R-:W2:Y:S02]  /*8260*/  @!P1 SYNCS.PHASECHK.TRANS64 P1, [R0+URZ+0x90], R5 ;  /* 0x00009005000095a7 */ /* 0x000ea400080210ff */
[----:B--2---:R-:W-:Y:S05]  /*8270*/  @!P1 BRA `(.L_x_53) ;  /* 0xfffffffc00f09947 */ /* 0x004fea000383ffff */
[----:B------:R-:W-:Y:S05]  /*8280*/  BRA `(.L_x_146) ;  /* 0xffffffac00407947 */ /* 0x000fea000383ffff */
.L_x_54:
[----:B------:R-:W-:-:S07]  /*8290*/  MOV R3, UR7 ;  /* 0x0000000700037c02 */ /* 0x000fce0008000f00 */
.L_x_147:
[----:B-1----:R1:W2:Y:S02]  /*82a0*/  SYNCS.PHASECHK.TRANS64.TRYWAIT P0, [R3+URZ+0xd0], R0 ;  /* 0x0000d000030075a7 */ /* 0x0022a400080011ff */
[----:B--2---:R-:W-:Y:S05]  /*82b0*/  @!P0 NANOSLEEP.SYNCS 0x989680 ;  /* 0x009896800000895d */ /* 0x004fea0003900000 */
[----:B------:R-:W2:Y:S02]  /*82c0*/  @!P0 SYNCS.PHASECHK.TRANS64 P0, [R3+URZ+0xd0], R0 ;  /* 0x0000d000030085a7 */ /* 0x000ea400080010ff */
[----:B--2---:R-:W-:Y:S05]  /*82d0*/  @!P0 BRA `(.L_x_147) ;  /* 0xfffffffc00f08947 */ /* 0x004fea000383ffff */
[----:B------:R-:W-:Y:S05]  /*82e0*/  BRA `(.L_x_148) ;  /* 0xffffffac00907947 */ /* 0x000fea000383ffff */
.L_x_57:
[----:B------:R-:W-:Y:S07]  /*82f0*/  MOV R0, UR6 ;  /* 0x0000000600007c02 */ /* 0x000fee0008000f00 */
.L_x_149:
[----:B-1----:R1:W2:Y:S02]  /*8300*/  SYNCS.PHASECHK.TRANS64.TRYWAIT P0, [R0+URZ], R3 ;  /* 0x00000003000075a7 */ /* 0x0022a400080011ff */
[----:B--2---:R-:W-:Y:S05]  /*8310*/  @!P0 NANOSLEEP.SYNCS 0x989680 ;  /* 0x009896800000895d */ /* 0x004fea0003900000 */
[----:B------:R-:W2:Y:S02]  /*8320*/  @!P0 SYNCS.PHASECHK.TRANS64 P0, [R0+URZ], R3 ;  /* 0x00000003000085a7 */ /* 0x000ea400080010ff */
[----:B--2---:R-:W-:Y:S05]  /*8330*/  @!P0 BRA `(.L_x_149) ;  /* 0xfffffffc00f08947 */ /* 0x004fea000383ffff */
[----:B------:R-:W-:Y:S05]  /*8340*/  BRA `(.L_x_56) ;  /* 0xffffffac00ac7947 */ /* 0x000fea000383ffff */
.L_x_60:
[----:B------:R-:W-:-:S07]  /*8350*/  MOV R0, UR6 ;  /* 0x0000000600007c02 */ /* 0x000fce0008000f00 */
.L_x_150:
[----:B--2---:R2:W4:Y:S02]  /*8360*/  SYNCS.PHASECHK.TRANS64.TRYWAIT P0, [R0+URZ], R3 ;  /* 0x00000003000075a7 */ /* 0x00452400080011ff */
[----:B----4-:R-:W-:Y:S05]  /*8370*/  @!P0 NANOSLEEP.SYNCS 0x989680 ;  /* 0x009896800000895d */ /* 0x010fea0003900000 */
[----:B------:R-:W4:Y:S02]  /*8380*/  @!P0 SYNCS.PHASECHK.TRANS64 P0, [R0+URZ], R3 ;  /* 0x00000003000085a7 */ /* 0x000f2400080010ff */
[----:B----4-:R-:W-:Y:S05]  /*8390*/  @!P0 BRA `(.L_x_150) ;  /* 0xfffffffc00f08947 */ /* 0x010fea000383ffff */
[----:B------:R-:W-:Y:S05]  /*83a0*/  BRA `(.L_x_151) ;  /* 0xffffffb000887947 */ /* 0x000fea000383ffff */
.L_x_61:
[----:B------:R-:W-:-:S07]  /*83b0*/  MOV R0, UR6 ;  /* 0x0000000600007c02 */ /* 0x000fce0008000f00 */
.L_x_152:
[----:B-1----:R1:W2:Y:S02]  /*83c0*/  SYNCS.PHASECHK.TRANS64.TRYWAIT P0, [R0+URZ], R3 ;  /* 0x00000003000075a7 */ /* 0x0022a400080011ff */
[----:B--2---:R-:W-:Y:S05]  /*83d0*/  @!P0 NANOSLEEP.SYNCS 0x989680 ;  /* 0x009896800000895d */ /* 0x004fea0003900000 */
[----:B------:R-:W2:Y:S02]  /*83e0*/  @!P0 SYNCS.PHASECHK.TRANS64 P0, [R0+URZ], R3 ;  /* 0x00000003000085a7 */ /* 0x000ea400080010ff */
[----:B--2---:R-:W-:Y:S05]  /*83f0*/  @!P0 BRA `(.L_x_152) ;  /* 0xfffffffc00f08947 */ /* 0x004fea000383ffff */
[----:B------:R-:W-:Y:S05]  /*8400*/  BRA `(.L_x_153) ;  /* 0xffffffb000947947 */ /* 0x000fea000383ffff */
.L_x_62:
[----:B------:R-:W-:-:S07]  /*8410*/  MOV R0, UR6 ;  /* 0x0000000600007c02 */ /* 0x000fce0008000f00 */
.L_x_154:
[----:B-1----:R1:W2:Y:S02]  /*8420*/  SYNCS.PHASECHK.TRANS64.TRYWAIT P0, [R0+URZ], R3 ;  /* 0x00000003000075a7 */ /* 0x0022a400080011ff */
[----:B--2---:R-:W-:Y:S05]  /*8430*/  @!P0 NANOSLEEP.SYNCS 0x989680 ;  /* 0x009896800000895d */ /* 0x004fea0003900000 */
[----:B------:R-:W2:Y:S02]  /*8440*/  @!P0 SYNCS.PHASECHK.TRANS64 P0, [R0+URZ], R3 ;  /* 0x00000003000085a7 */ /* 0x000ea400080010ff */
[----:B--2---:R-:W-:Y:S05]  /*8450*/  @!P0 BRA `(.L_x_154) ;  /* 0xfffffffc00f08947 */ /* 0x004fea000383ffff */
[----:B------:R-:W-:Y:S05]  /*8460*/  BRA `(.L_x_155) ;  /* 0xffffffb000a07947 */ /* 0x000fea000383ffff */
.L_x_63:
[----:B------:R-:W-:-:S07]  /*8470*/  MOV R0, UR7 ;  /* 0x0000000700007c02 */ /* 0x000fce0008000f00 */
.L_x_156:
[----:B-1----:R1:W2:Y:S02]  /*8480*/  SYNCS.PHASECHK.TRANS64.TRYWAIT P0, [R0+URZ], R3 ;  /* 0x00000003000075a7 */ /* 0x0022a400080011ff */
[----:B--2---:R-:W-:Y:S05]  /*8490*/  @!P0 NANOSLEEP.SYNCS 0x989680 ;  /* 0x009896800000895d */ /* 0x004fea0003900000 */
[----:B------:R-:W2:Y:S02]  /*84a0*/  @!P0 SYNCS.PHASECHK.TRANS64 P0, [R0+URZ], R3 ;  /* 0x00000003000085a7 */ /* 0x000ea400080010ff */
[----:B--2---:R-:W-:Y:S05]  /*84b0*/  @!P0 BRA `(.L_x_156) ;  /* 0xfffffffc00f08947 */ /* 0x004fea000383ffff */
[----:B------:R-:W-:Y:S05]  /*84c0*/  BRA `(.L_x_157) ;  /* 0xffffffb000ac7947 */ /* 0x000fea000383ffff */
.L_x_68:
[----:B--2---:R2:W3:Y:S02]  /*84d0*/  SYNCS.PHASECHK.TRANS64.TRYWAIT P0, [R0+URZ+0x90], R3 ;  /* 0x00009003000075a7 */ /* 0x0044e400080011ff */
[----:B---3--:R-:W-:Y:S05]  /*84e0*/  @!P0 NANOSLEEP.SYNCS 0x989680 ;  /* 0x009896800000895d */ /* 0x008fea0003900000 */
[----:B------:R-:W3:Y:S02]  /*84f0*/  @!P0 SYNCS.PHASECHK.TRANS64 P0, [R0+URZ+0x90], R3 ;  /* 0x00009003000085a7 */ /* 0x000ee400080010ff */
[----:B---3--:R-:W-:Y:S05]  /*8500*/  @!P0 BRA `(.L_x_68) ;  /* 0xfffffffc00f08947 */ /* 0x008fea000383ffff */
[----:B------:R-:W-:Y:S05]  /*8510*/  BRA `(.L_x_158) ;  /* 0xffffffb400b87947 */ /* 0x000fea000383ffff */
.L_x_71:
[----:B------:R-:W-:Y:S07]  /*8520*/  MOV R0, UR7 ;  /* 0x0000000700007c02 */ /* 0x000fee0008000f00 */
.L_x_159:
[----:B--2---:R2:W3:Y:S02]  /*8530*/  SYNCS.PHASECHK.TRANS64.TRYWAIT P0, [R0+URZ+0x88], R3 ;  /* 0x00008803000075a7 */ /* 0x0044e400080011ff */
[----:B---3--:R-:W-:Y:S05]  /*8540*/  @!P0 NANOSLEEP.SYNCS 0x989680 ;  /* 0x009896800000895d */ /* 0x008fea0003900000 */
[----:B------:R-:W3:Y:S02]  /*8550*/  @!P0 SYNCS.PHASECHK.TRANS64 P0, [R0+URZ+0x88], R3 ;  /* 0x00008803000085a7 */ /* 0x000ee400080010ff */
[----:B---3--:R-:W-:Y:S05]  /*8560*/  @!P0 BRA `(.L_x_159) ;  /* 0xfffffffc00f08947 */ /* 0x008fea000383ffff */
[----:B------:R-:W-:Y:S05]  /*8570*/  BRA `(.L_x_70) ;  /* 0xffffffb800987947 */ /* 0x000fea000383ffff */
.L_x_74:
[----:B------:R-:W-:Y:S07]  /*8580*/  MOV R3, UR7 ;  /* 0x0000000700037c02 */ /* 0x000fee0008000f00 */
.L_x_160:
[----:B-1----:R1:W2:Y:S02]  /*8590*/  SYNCS.PHASECHK.TRANS64.TRYWAIT P0, [R3+URZ+0x60], R12 ;  /* 0x0000600c030075a7 */ /* 0x0022a400080011ff */
[----:B--2---:R-:W-:Y:S05]  /*85a0*/  @!P0 NANOSLEEP.SYNCS 0x989680 ;  /* 0x009896800000895d */ /* 0x004fea0003900000 */
[----:B------:R-:W2:Y:S02]  /*85b0*/  @!P0 SYNCS.PHASECHK.TRANS64 P0, [R3+URZ+0x60], R12 ;  /* 0x0000600c030085a7 */ /* 0x000ea400080010ff */
[----:B--2---:R-:W-:Y:S05]  /*85c0*/  @!P0 BRA `(.L_x_160) ;  /* 0xfffffffc00f08947 */ /* 0x004fea000383ffff */
[----:B------:R-:W-:Y:S05]  /*85d0*/  BRA `(.L_x_161) ;  /* 0xffffffbc00107947 */ /* 0x000fea000383ffff */
.L_x_75:
[----:B-1----:R-:W-:Y:S07]  /*85e0*/  MOV R3, UR7 ;  /* 0x0000000700037c02 */ /* 0x002fee0008000f00 */
.L_x_162:
[----:B-1----:R1:W2:Y:S02]  /*85f0*/  SYNCS.PHASECHK.TRANS64.TRYWAIT P0, [R3+URZ+0x68], R12 ;  /* 0x0000680c030075a7 */ /* 0x0022a400080011ff */
[----:B--2---:R-:W-:Y:S05]  /*8600*/  @!P0 NANOSLEEP.SYNCS 0x989680 ;  /* 0x009896800000895d */ /* 0x004fea0003900000 */
[----:B------:R-:W2:Y:S02]  /*8610*/  @!P0 SYNCS.PHASECHK.TRANS64 P0, [R3+URZ+0x68], R12 ;  /* 0x0000680c030085a7 */ /* 0x000ea400080010ff */
[----:B--2---:R-:W-:Y:S05]  /*8620*/  @!P0 BRA `(.L_x_162) ;  /* 0xfffffffc00f08947 */ /* 0x004fea000383ffff */
[----:B------:R-:W-:Y:S05]  /*8630*/  BRA `(.L_x_163) ;  /* 0xffffffbc004c7947 */ /* 0x000fea000383ffff */
.L_x_76:
[----:B-1----:R-:W-:Y:S07]  /*8640*/  MOV R3, UR7 ;  /* 0x0000000700037c02 */ /* 0x002fee0008000f00 */
.L_x_164:
[----:B-1----:R1:W2:Y:S02]  /*8650*/  SYNCS.PHASECHK.TRANS64.TRYWAIT P0, [R3+URZ+0x70], R12 ;  /* 0x0000700c030075a7 */ /* 0x0022a400080011ff */
[----:B--2---:R-:W-:Y:S05]  /*8660*/  @!P0 NANOSLEEP.SYNCS 0x989680 ;  /* 0x009896800000895d */ /* 0x004fea0003900000 */
[----:B------:R-:W2:Y:S02]  /*8670*/  @!P0 SYNCS.PHASECHK.TRANS64 P0, [R3+URZ+0x70], R12 ;  /* 0x0000700c030085a7 */ /* 0x000ea400080010ff */
[----:B--2---:R-:W-:Y:S05]  /*8680*/  @!P0 BRA `(.L_x_164) ;  /* 0xfffffffc00f08947 */ /* 0x004fea000383ffff */
[----:B------:R-:W-:Y:S05]  /*8690*/  BRA `(.L_x_165) ;  /* 0xffffffbc00947947 */ /* 0x000fea000383ffff */
.L_x_77:
[----:B------:R-:W-:Y:S07]  /*86a0*/  MOV R3, UR7 ;  /* 0x0000000700037c02 */ /* 0x000fee0008000f00 */
.L_x_166:
[----:B-1----:R1:W2:Y:S02]  /*86b0*/  SYNCS.PHASECHK.TRANS64.TRYWAIT P0, [R3+URZ+0x78], R12 ;  /* 0x0000780c030075a7 */ /* 0x0022a400080011ff */
[----:B--2---:R-:W-:Y:S05]  /*86c0*/  @!P0 NANOSLEEP.SYNCS 0x989680 ;  /* 0x009896800000895d */ /* 0x004fea0003900000 */
[----:B------:R-:W2:Y:S02]  /*86d0*/  @!P0 SYNCS.PHASECHK.TRANS64 P0, [R3+URZ+0x78], R12 ;  /* 0x0000780c030085a7 */ /* 0x000ea400080010ff */
[----:B--2---:R-:W-:Y:S05]  /*86e0*/  @!P0 BRA `(.L_x_166) ;  /* 0xfffffffc00f08947 */ /* 0x004fea000383ffff */
[----:B------:R-:W-:Y:S05]  /*86f0*/  BRA `(.L_x_167) ;  /* 0xffffffc0001c7947 */ /* 0x000fea000383ffff */
.L_x_79:
[----:B------:R-:W-:-:S07]  /*8700*/  MOV R0, UR7 ;  /* 0x0000000700007c02 */ /* 0x000fce0008000f00 */
.L_x_168:
[----:B-1----:R1:W3:Y:S02]  /*8710*/  SYNCS.PHASECHK.TRANS64.TRYWAIT P0, [R0+URZ+0x60], R3 ;  /* 0x00006003000075a7 */ /* 0x0022e400080011ff */
[----:B---3--:R-:W-:Y:S05]  /*8720*/  @!P0 NANOSLEEP.SYNCS 0x989680 ;  /* 0x009896800000895d */ /* 0x008fea0003900000 */
[----:B------:R-:W3:Y:S02]  /*8730*/  @!P0 SYNCS.PHASECHK.TRANS64 P0, [R0+URZ+0x60], R3 ;  /* 0x00006003000085a7 */ /* 0x000ee400080010ff */
[----:B---3--:R-:W-:Y:S05]  /*8740*/  @!P0 BRA `(.L_x_168) ;  /* 0xfffffffc00f08947 */ /* 0x008fea000383ffff */
[----:B------:R-:W-:Y:S05]  /*8750*/  BRA `(.L_x_169) ;  /* 0xffffffc0008c7947 */ /* 0x000fea000383ffff */
.L_x_80:
[----:B-1----:R-:W-:-:S07]  /*8760*/  MOV R0, UR7 ;  /* 0x0000000700007c02 */ /* 0x002fce0008000f00 */
.L_x_170:
[----:B-1----:R1:W3:Y:S02]  /*8770*/  SYNCS.PHASECHK.TRANS64.TRYWAIT P0, [R0+URZ+0x68], R3 ;  /* 0x00006803000075a7 */ /* 0x0022e400080011ff */
[----:B---3--:R-:W-:Y:S05]  /*8780*/  @!P0 NANOSLEEP.SYNCS 0x989680 ;  /* 0x009896800000895d */ /* 0x008fea0003900000 */
[----:B------:R-:W3:Y:S02]  /*8790*/  @!P0 SYNCS.PHASECHK.TRANS64 P0, [R0+URZ+0x68], R3 ;  /* 0x00006803000085a7 */ /* 0x000ee400080010ff */
[----:B---3--:R-:W-:Y:S05]  /*87a0*/  @!P0 BRA `(.L_x_170) ;  /* 0xfffffffc00f08947 */ /* 0x008fea000383ffff */
[----:B------:R-:W-:Y:S05]  /*87b0*/  BRA `(.L_x_171) ;  /* 0xffffffc0007c7947 */ /* 0x000fea000383ffff */
.L_x_81:
[----:B-1----:R-:W-:-:S07]  /*87c0*/  MOV R0, UR7 ;  /* 0x0000000700007c02 */ /* 0x002fce0008000f00 */
.L_x_172:
[----:B-1----:R1:W3:Y:S02]  /*87d0*/  SYNCS.PHASECHK.TRANS64.TRYWAIT P0, [R0+URZ+0x70], R3 ;  /* 0x00007003000075a7 */ /* 0x0022e400080011ff */
[----:B---3--:R-:W-:Y:S05]  /*87e0*/  @!P0 NANOSLEEP.SYNCS 0x989680 ;  /* 0x009896800000895d */ /* 0x008fea0003900000 */
[----:B------:R-:W3:Y:S02]  /*87f0*/  @!P0 SYNCS.PHASECHK.TRANS64 P0, [R0+URZ+0x70], R3 ;  /* 0x00007003000085a7 */ /* 0x000ee400080010ff */
[----:B---3--:R-:W-:Y:S05]  /*8800*/  @!P0 BRA `(.L_x_172) ;  /* 0xfffffffc00f08947 */ /* 0x008fea000383ffff */
[----:B------:R-:W-:Y:S05]  /*8810*/  BRA `(.L_x_173) ;  /* 0xffffffc0006c7947 */ /* 0x000fea000383ffff */
.L_x_83:
[----:B--2---:R2:W4:Y:S02]  /*8820*/  SYNCS.PHASECHK.TRANS64.TRYWAIT P0, [R0+URZ+0x90], R3 ;  /* 0x00009003000075a7 */ /* 0x00452400080011ff */
[----:B----4-:R-:W-:Y:S05]  /*8830*/  @!P0 NANOSLEEP.SYNCS 0x989680 ;  /* 0x009896800000895d */ /* 0x010fea0003900000 */
[----:B------:R-:W4:Y:S02]  /*8840*/  @!P0 SYNCS.PHASECHK.TRANS64 P0, [R0+URZ+0x90], R3 ;  /* 0x00009003000085a7 */ /* 0x000f2400080010ff */
[----:B----4-:R-:W-:Y:S05]  /*8850*/  @!P0 BRA `(.L_x_83) ;  /* 0xfffffffc00f08947 */ /* 0x010fea000383ffff */
[----:B------:R-:W-:Y:S05]  /*8860*/  BRA `(.L_x_174) ;  /* 0xffffffc400407947 */ /* 0x000fea000383ffff */
.L_x_94:
[----:B-1----:R-:W-:Y:S04]  /*8870*/  MOV R2, UR48 ;  /* 0x0000003000027c02 */ /* 0x002fe80008000f00 */
[----:B------:R1:W3:Y:S03]  /*8880*/  SYNCS.PHASECHK.TRANS64.TRYWAIT P1, [R2+URZ+0x40], R3 ;  /* 0x00004003020075a7 */ /* 0x0002e600080211ff */
[----:B---3--:R-:W-:Y:S05]  /*8890*/  @!P1 NANOSLEEP.SYNCS 0x989680 ;  /* 0x009896800000995d */ /* 0x008fea0003900000 */
[----:B------:R-:W3:Y:S02]  /*88a0*/  @!P1 SYNCS.PHASECHK.TRANS64 P1, [R2+URZ+0x40], R3 ;  /* 0x00004003020095a7 */ /* 0x000ee400080210ff */
[----:B---3--:R-:W-:Y:S05]  /*88b0*/  @!P1 BRA `(.L_x_94) ;  /* 0xfffffffc00ec9947 */ /* 0x008fea000383ffff */
[----:B------:R-:W-:Y:S05]  /*88c0*/  BRA `(.L_x_93) ;  /* 0xffffffd0004c7947 */ /* 0x000fea000383ffff */
.L_x_96:
[----:B-1----:R1:W4:Y:S02]  /*88d0*/  SYNCS.PHASECHK.TRANS64.TRYWAIT P0, [R79+URZ+0xb0], R0 ;  /* 0x0000b0004f0075a7 */ /* 0x00232400080011ff */
[----:B----4-:R-:W-:Y:S05]  /*88e0*/  @!P0 NANOSLEEP.SYNCS 0x989680 ;  /* 0x009896800000895d */ /* 0x010fea0003900000 */
[----:B------:R-:W4:Y:S02]  /*88f0*/  @!P0 SYNCS.PHASECHK.TRANS64 P0, [R79+URZ+0xb0], R0 ;  /* 0x0000b0004f0085a7 */ /* 0x000f2400080010ff */
[----:B----4-:R-:W-:Y:S05]  /*8900*/  @!P0 BRA `(.L_x_96) ;  /* 0xfffffffc00f08947 */ /* 0x010fea000383ffff */
[----:B------:R-:W-:Y:S05]  /*8910*/  BRA `(.L_x_95) ;  /* 0xffffffd000707947 */ /* 0x000fea000383ffff */
.L_x_105:
[----:B--2---:R2:W4:Y:S02]  /*8920*/  SYNCS.PHASECHK.TRANS64.TRYWAIT P0, [R3+URZ+0x40], R0 ;  /* 0x00004000030075a7 */ /* 0x00452400080011ff */
[----:B----4-:R-:W-:Y:S05]  /*8930*/  @!P0 NANOSLEEP.SYNCS 0x989680 ;  /* 0x009896800000895d */ /* 0x010fea0003900000 */
[----:B------:R-:W4:Y:S02]  /*8940*/  @!P0 SYNCS.PHASECHK.TRANS64 P0, [R3+URZ+0x40], R0 ;  /* 0x00004000030085a7 */ /* 0x000f2400080010ff */
[----:B----4-:R-:W-:Y:S05]  /*8950*/  @!P0 BRA `(.L_x_105) ;  /* 0xfffffffc00f08947 */ /* 0x010fea000383ffff */
[----:B------:R-:W-:Y:S05]  /*8960*/  BRA `(.L_x_104) ;  /* 0xffffffd8005c7947 */ /* 0x000fea000383ffff */
.L_x_113:
[----:B--2---:R2:W4:Y:S02]  /*8970*/  SYNCS.PHASECHK.TRANS64.TRYWAIT P0, [R83+URZ+0x40], R4 ;  /* 0x00004004530075a7 */ /* 0x00452400080011ff */
[----:B----4-:R-:W-:Y:S05]  /*8980*/  @!P0 NANOSLEEP.SYNCS 0x989680 ;  /* 0x009896800000895d */ /* 0x010fea0003900000 */
[----:B------:R-:W4:Y:S02]  /*8990*/  @!P0 SYNCS.PHASECHK.TRANS64 P0, [R83+URZ+0x40], R4 ;  /* 0x00004004530085a7 */ /* 0x000f2400080010ff */
[----:B----4-:R-:W-:Y:S05]  /*89a0*/  @!P0 BRA `(.L_x_113) ;  /* 0xfffffffc00f08947 */ /* 0x010fea000383ffff */
[----:B------:R-:W-:Y:S05]  /*89b0*/  BRA `(.L_x_112) ;  /* 0xffffffe000687947 */ /* 0x000fea000383ffff */
.L_x_121:
[----:B--2---:R2:W4:Y:S02]  /*89c0*/  SYNCS.PHASECHK.TRANS64.TRYWAIT P0, [R88+URZ+0x40], R3 ;  /* 0x00004003580075a7 */ /* 0x00452400080011ff */
[----:B----4-:R-:W-:Y:S05]  /*89d0*/  @!P0 NANOSLEEP.SYNCS 0x989680 ;  /* 0x009896800000895d */ /* 0x010fea0003900000 */
[----:B------:R-:W4:Y:S02]  /*89e0*/  @!P0 SYNCS.PHASECHK.TRANS64 P0, [R88+URZ+0x40], R3 ;  /* 0x00004003580085a7 */ /* 0x000f2400080010ff */
[----:B----4-:R-:W-:Y:S05]  /*89f0*/  @!P0 BRA `(.L_x_121) ;  /* 0xfffffffc00f08947 */ /* 0x010fea000383ffff */
[----:B------:R-:W-:Y:S05]  /*8a00*/  BRA `(.L_x_120) ;  /* 0xffffffe800747947 */ /* 0x000fea000383ffff */
        .weak           $__internal_0_$__cuda_sm10x_tcgen05_guardrail_trap_col_being_dealloced_not_returned_by_alloc
        .type           $__internal_0_$__cuda_sm10x_tcgen05_guardrail_trap_col_being_dealloced_not_returned_by_alloc,@function
        .size           $__internal_0_$__cuda_sm10x_tcgen05_guardrail_trap_col_being_dealloced_not_returned_by_alloc,($__internal_1_$__cuda_sm10x_tcgen05_guardrail_trap_phase_invalid_during_alloc - $__internal_0_$__cuda_sm10x_tcgen05_guardrail_trap_col_being_dealloced_not_returned_by_alloc)
$__internal_0_$__cuda_sm10x_tcgen05_guardrail_trap_col_being_dealloced_not_returned_by_alloc:
[----:B------:R-:W-:Y:S05]  /*8a10*/  BPT.TRAP 0x1 ;  /* 0x000000040000795c */ /* 0x000fea0000300000 */
[----:B------:R-:W-:-:S04]  /*8a20*/  HFMA2 R3, -RZ, RZ, 0, 0 ;  /* 0x00000000ff037431 */ /* 0x000fc800000001ff */
[----:B------:R-:W-:Y:S05]  /*8a30*/  RET.REL.NODEC R2 `(_ZN7cutlass13device_kernelINS_4gemm6kernel13GemmUniversalIN4cute5tupleIJiiiiEEENS1_10collective13CollectiveMmaINS1_35MainloopSm100TmaUmmaWarpSpecializedILi4ELi2ELi4ENS5_IJNS4_1CILi1EEESB_SB_EEEEENS5_IJNSA_ILi64EEENSA_ILi128EEESE_EEENS_10bfloat16_tENS5_IJlSB_lEEESH_SI_NS4_8TiledMMAINS4_8MMA_AtomIJNS4_20SM100_MMA_F16BF16_SSISH_SH_fLi64ELi128ELNS4_4UMMA5MajorE0ELSN_0ELNSM_7ScaleInE0ELSO_0EEEEEENS4_6LayoutISC_NS5_IJNSA_ILi0EEESS_SS_EEEEENS5_IJNS4_10UnderscoreESV_SV_EEEEENS4_13SM90_TMA_LOADENS4_14ComposedLayoutINS4_7SwizzleILi3ELi4ELi3EEENS4_18smem_ptr_flag_bitsILi16EEENSR_INS5_IJNSA_ILi8EEESE_EEENS5_IJSE_SB_EEEEEEEvNS4_8identityESY_S18_vS19_EENS_8epilogue10collective18CollectiveEpilogueINS1B_23Sm100TmaWarpSpecializedILi4ELi2ELi16ELb1ELb0EEEJSG_NS5_IJNSR_ISE_SB_EENSR_INSA_ILi32EEESB_EEEEESH_SI_SH_SI_NS1B_6fusion15FusionCallbacksIS1F_NS1K_17LinearCombinationISH_fSH_fLNS_15FloatRoundStyleE2EEESG_S1J_JEEENS4_5SM1004TMEM4LOAD26SM100_TMEM_LOAD_16dp256b4xESY_NSZ_INS10_ILi2ELi4ELi3EEES13_NSR_INS5_IJS14_S1H_EEENS5_IJS1H_SB_EEEEEEENS4_17SM75_U32x4_LDSM_NENS4_14SM90_TMA_STOREES1Y_NS4_17SM90_U32x4_STSM_NENS4_39AutoVectorizingCopyWithAssumedAlignmentILi128EEEEEEvvEEEEvNT_6ParamsE) ;  /* 0xffffff7402707950 */ /* 0x000fea0003c3ffff */
        .weak           $__internal_1_$__cuda_sm10x_tcgen05_guardrail_trap_phase_invalid_during_alloc
        .type           $__internal_1_$__cuda_sm10x_tcgen05_guardrail_trap_phase_invalid_during_alloc,@function
        .size           $__internal_1_$__cuda_sm10x_tcgen05_guardrail_trap_phase_invalid_during_alloc,($__internal_2_$__cuda_sm10x_tcgen05_guardrail_trap_unallocated_columns_being_dealloced - $__internal_1_$__cuda_sm10x_tcgen05_guardrail_trap_phase_invalid_during_alloc)
$__internal_1_$__cuda_sm10x_tcgen05_guardrail_trap_phase_invalid_during_alloc:
[----:B------:R-:W-:Y:S05]  /*8a40*/  BPT.TRAP 0x1 ;  /* 0x000000040000795c */ /* 0x000fea0000300000 */
[----:B------:R-:W-:-:S04]  /*8a50*/  MOV R3, 0x0 ;  /* 0x0000000000037802 */ /* 0x000fc80000000f00 */
[----:B------:R-:W-:Y:S05]  /*8a60*/  RET.REL.NODEC R2 `(_ZN7cutlass13device_kernelINS_4gemm6kernel13GemmUniversalIN4cute5tupleIJiiiiEEENS1_10collective13CollectiveMmaINS1_35MainloopSm100TmaUmmaWarpSpecializedILi4ELi2ELi4ENS5_IJNS4_1CILi1EEESB_SB_EEEEENS5_IJNSA_ILi64EEENSA_ILi128EEESE_EEENS_10bfloat16_tENS5_IJlSB_lEEESH_SI_NS4_8TiledMMAINS4_8MMA_AtomIJNS4_20SM100_MMA_F16BF16_SSISH_SH_fLi64ELi128ELNS4_4UMMA5MajorE0ELSN_0ELNSM_7ScaleInE0ELSO_0EEEEEENS4_6LayoutISC_NS5_IJNSA_ILi0EEESS_SS_EEEEENS5_IJNS4_10UnderscoreESV_SV_EEEEENS4_13SM90_TMA_LOADENS4_14ComposedLayoutINS4_7SwizzleILi3ELi4ELi3EEENS4_18smem_ptr_flag_bitsILi16EEENSR_INS5_IJNSA_ILi8EEESE_EEENS5_IJSE_SB_EEEEEEEvNS4_8identityESY_S18_vS19_EENS_8epilogue10collective18CollectiveEpilogueINS1B_23Sm100TmaWarpSpecializedILi4ELi2ELi16ELb1ELb0EEEJSG_NS5_IJNSR_ISE_SB_EENSR_INSA_ILi32EEESB_EEEEESH_SI_SH_SI_NS1B_6fusion15FusionCallbacksIS1F_NS1K_17LinearCombinationISH_fSH_fLNS_15FloatRoundStyleE2EEESG_S1J_JEEENS4_5SM1004TMEM4LOAD26SM100_TMEM_LOAD_16dp256b4xESY_NSZ_INS10_ILi2ELi4ELi3EEES13_NSR_INS5_IJS14_S1H_EEENS5_IJS1H_SB_EEEEEEENS4_17SM75_U32x4_LDSM_NENS4_14SM90_TMA_STOREES1Y_NS4_17SM90_U32x4_STSM_NENS4_39AutoVectorizingCopyWithAssumedAlignmentILi128EEEEEEvvEEEEvNT_6ParamsE) ;  /* 0xffffff7402647950 */ /* 0x000fea0003c3ffff */
        .weak           $__internal_2_$__cuda_sm10x_tcgen05_guardrail_trap_unallocated_columns_being_dealloced
        .type           $__internal_2_$__cuda_sm10x_tcgen05_guardrail_trap_unallocated_columns_being_dealloced,@function
        .size           $__internal_2_$__cuda_sm10x_tcgen05_guardrail_trap_unallocated_columns_being_dealloced,(.L_x_176 - $__internal_2_$__cuda_sm10x_tcgen05_guardrail_trap_unallocated_columns_being_dealloced)
$__internal_2_$__cuda_sm10x_tcgen05_guardrail_trap_unallocated_columns_being_dealloced:
[----:B------:R-:W-:Y:S05]  /*8a70*/  BPT.TRAP 0x1 ;  /* 0x000000040000795c */ /* 0x000fea0000300000 */
[----:B------:R-:W-:-:S04]  /*8a80*/  HFMA2 R3, -RZ, RZ, 0, 0 ;  /* 0x00000000ff037431 */ /* 0x000fc800000001ff */
[----:B------:R-:W-:Y:S05]  /*8a90*/  RET.REL.NODEC R2 `(_ZN7cutlass13device_kernelINS_4gemm6kernel13GemmUniversalIN4cute5tupleIJiiiiEEENS1_10collective13CollectiveMmaINS1_35MainloopSm100TmaUmmaWarpSpecializedILi4ELi2ELi4ENS5_IJNS4_1CILi1EEESB_SB_EEEEENS5_IJNSA_ILi64EEENSA_ILi128EEESE_EEENS_10bfloat16_tENS5_IJlSB_lEEESH_SI_NS4_8TiledMMAINS4_8MMA_AtomIJNS4_20SM100_MMA_F16BF16_SSISH_SH_fLi64ELi128ELNS4_4UMMA5MajorE0ELSN_0ELNSM_7ScaleInE0ELSO_0EEEEEENS4_6LayoutISC_NS5_IJNSA_ILi0EEESS_SS_EEEEENS5_IJNS4_10UnderscoreESV_SV_EEEEENS4_13SM90_TMA_LOADENS4_14ComposedLayoutINS4_7SwizzleILi3ELi4ELi3EEENS4_18smem_ptr_flag_bitsILi16EEENSR_INS5_IJNSA_ILi8EEESE_EEENS5_IJSE_SB_EEEEEEEvNS4_8identityESY_S18_vS19_EENS_8epilogue10collective18CollectiveEpilogueINS1B_23Sm100TmaWarpSpecializedILi4ELi2ELi16ELb1ELb0EEEJSG_NS5_IJNSR_ISE_SB_EENSR_INSA_ILi32EEESB_EEEEESH_SI_SH_SI_NS1B_6fusion15FusionCallbacksIS1F_NS1K_17LinearCombinationISH_fSH_fLNS_15FloatRoundStyleE2EEESG_S1J_JEEENS4_5SM1004TMEM4LOAD26SM100_TMEM_LOAD_16dp256b4xESY_NSZ_INS10_ILi2ELi4ELi3EEES13_NSR_INS5_IJS14_S1H_EEENS5_IJS1H_SB_EEEEEEENS4_17SM75_U32x4_LDSM_NENS4_14SM90_TMA_STOREES1Y_NS4_17SM90_U32x4_STSM_NENS4_39AutoVectorizingCopyWithAssumedAlignmentILi128EEEEEEvvEEEEvNT_6ParamsE) ;  /* 0xffffff7402587950 */ /* 0x000fea0003c3ffff */
.L_x_175:
[----:B------:R-:W-:-:S00]  /*8aa0*/  BRA `(.L_x_175) ;  /* 0xfffffffc00fc7947 */ /* 0x000fc0000383ffff */
[----:B------:R-:W-:-:S00]  /*8ab0*/  NOP ;  /* 0x0000000000007918 */ /* 0x000fc00000000000 */
        /* <DEDUP_REMOVED lines=12> */
.L_x_176:


//--------------------- .nv.global.init           --------------------------
	.section	.nv.global.init,"aw",@progbits
.nv.global.init:
	.type		$str$27,@object
	.size		$str$27,($str$28 - $str$27)
$str$27:
        /*0000*/ 	.byte	0x28, 0x61, 0x64, 0x64, 0x72, 0x65, 0x73, 0x73, 0x20, 0x26, 0x20, 0x6d, 0x61, 0x73, 0x6b, 0x29
        /*0010*/ 	.byte	0x20, 0x3d, 0x3d, 0x20, 0x30, 0x00
	.type		$str$28,@object
	.size		$str$28,($str$26 - $str$28)
$str$28:
        /*0016*/ 	.byte	0x2f, 0x74, 0x6d, 0x70, 0x2f, 0x63, 0x75, 0x74, 0x6c, 0x61, 0x73, 0x73, 0x5f, 0x73, 0x77, 0x65
        /*0026*/ 	.byte	0x65, 0x70, 0x5f, 0x73, 0x72, 0x63, 0x2f, 0x69, 0x6e, 0x63, 0x6c, 0x75, 0x64, 0x65, 0x2f, 0x63
        /*0036*/ 	.byte	0x75, 0x74, 0x65, 0x2f, 0x70, 0x6f, 0x69, 0x6e, 0x74, 0x65, 0x72, 0x5f, 0x66, 0x6c, 0x61, 0x67
        /*0046*/ 	.byte	0x67, 0x65, 0x64, 0x2e, 0x68, 0x70, 0x70, 0x00
	.type		$str$26,@object
	.size		$str$26,($str$25 - $str$26)
$str$26:
        /*004e*/ 	.byte	0x2f, 0x74, 0x6d, 0x70, 0x2f, 0x63, 0x75, 0x74, 0x6c, 0x61, 0x73, 0x73, 0x5f, 0x73, 0x77, 0x65
        /*005e*/ 	.byte	0x65, 0x70, 0x5f, 0x73, 0x72, 0x63, 0x2f, 0x69, 0x6e, 0x63, 0x6c, 0x75, 0x64, 0x65, 0x2f, 0x63
        /*006e*/ 	.byte	0x75, 0x74, 0x65, 0x2f, 0x61, 0x74, 0x6f, 0x6d, 0x2f, 0x63, 0x6f, 0x70, 0x79, 0x5f, 0x74, 0x72
        /*007e*/ 	.byte	0x61, 0x69, 0x74, 0x73, 0x5f, 0x73, 0x6d, 0x31, 0x30, 0x30, 0x2e, 0x68, 0x70, 0x70, 0x00
	.type		$str$25,@object
	.size		$str$25,(__unnamed_1 - $str$25)
$str$25:
        /*008d*/ 	.byte	0x28, 0x28, 0x75, 0x69, 0x6e, 0x74, 0x33, 0x32, 0x5f, 0x74, 0x28, 0x74, 0x68, 0x72, 0x65, 0x61
        /*009d*/ 	.byte	0x64, 0x49, 0x64, 0x78, 0x2e, 0x78, 0x29, 0x20, 0x2f, 0x20, 0x33, 0x32, 0x29, 0x20, 0x25, 0x20
        /*00ad*/ 	.byte	0x34, 0x29, 0x20, 0x3d, 0x3d, 0x20, 0x28, 0x28, 0x28, 0x74, 0x6d, 0x65, 0x6d, 0x5f, 0x61, 0x64
        /*00bd*/ 	.byte	0x64, 0x72, 0x20, 0x3e, 0x3e, 0x20, 0x31, 0x36, 0x29, 0x20, 0x2f, 0x20, 0x33, 0x32, 0x29, 0x20
        /*00cd*/ 	.byte	0x25, 0x20, 0x34, 0x29, 0x00
	.type		__unnamed_1,@object
	.size		__unnamed_1,(__unnamed_2 - __unnamed_1)
__unnamed_1:
        /*00d2*/ 	.byte	0x61, 0x75, 0x74, 0x6f, 0x20, 0x63, 0x75, 0x74, 0x65, 0x3a, 0x3a, 0x61, 0x73, 0x5f, 0x70, 0x6f
        /* <DEDUP_REMOVED lines=24> */
        /*0262*/ 	.byte	0x30, 0x34, 0x38, 0x3e, 0x3e, 0x3e, 0x3e, 0x5d, 0x00
	.type		__unnamed_2,@object
	.size		__unnamed_2,(.L_2 - __unnamed_2)
__unnamed_2:
        /* <DEDUP_REMOVED lines=45> */
        /*053b*/ 	.byte	0x3e, 0x3e, 0x3e, 0x5d, 0x00
.L_2:


//--------------------- .nv.shared._ZN7cutlass13device_kernelINS_4gemm6kernel13GemmUniversalIN4cute5tupleIJiiiiEEENS1_10collective13CollectiveMmaINS1_35MainloopSm100TmaUmmaWarpSpecializedILi4ELi2ELi4ENS5_IJNS4_1CILi1EEESB_SB_EEEEENS5_IJNSA_ILi64EEENSA_ILi128EEESE_EEENS_10bfloat16_tENS5_IJlSB_lEEESH_SI_NS4_8TiledMMAINS4_8MMA_AtomIJNS4_20SM100_MMA_F16BF16_SSISH_SH_fLi64ELi128ELNS4_4UMMA5MajorE0ELSN_0ELNSM_7ScaleInE0ELSO_0EEEEEENS4_6LayoutISC_NS5_IJNSA_ILi0EEESS_SS_EEEEENS5_IJNS4_10UnderscoreESV_SV_EEEEENS4_13SM90_TMA_LOADENS4_14ComposedLayoutINS4_7SwizzleILi3ELi4ELi3EEENS4_18smem_ptr_flag_bitsILi16EEENSR_INS5_IJNSA_ILi8EEESE_EEENS5_IJSE_SB_EEEEEEEvNS4_8identityESY_S18_vS19_EENS_8epilogue10collective18CollectiveEpilogueINS1B_23Sm100TmaWarpSpecializedILi4ELi2ELi16ELb1ELb0EEEJSG_NS5_IJNSR_ISE_SB_EENSR_INSA_ILi32EEESB_EEEEESH_SI_SH_SI_NS1B_6fusion15FusionCallbacksIS1F_NS1K_17LinearCombinationISH_fSH_fLNS_15FloatRoundStyleE2EEESG_S1J_JEEENS4_5SM1004TMEM4LOAD26SM100_TMEM_LOAD_16dp256b4xESY_NSZ_INS10_ILi2ELi4ELi3EEES13_NSR_INS5_IJS14_S1H_EEENS5_IJS1H_SB_EEEEEEENS4_17SM75_U32x4_LDSM_NENS4_14SM90_TMA_STOREES1Y_NS4_17SM90_U32x4_STSM_NENS4_39AutoVectorizingCopyWithAssumedAlignmentILi128EEEEEEvvEEEEvNT_6ParamsE --------------------------
	.section	.nv.shared._ZN7cutlass13device_kernelINS_4gemm6kernel13GemmUniversalIN4cute5tupleIJiiiiEEENS1_10collective13CollectiveMmaINS1_35MainloopSm100TmaUmmaWarpSpecializedILi4ELi2ELi4ENS5_IJNS4_1CILi1EEESB_SB_EEEEENS5_IJNSA_ILi64EEENSA_ILi128EEESE_EEENS_10bfloat16_tENS5_IJlSB_lEEESH_SI_NS4_8TiledMMAINS4_8MMA_AtomIJNS4_20SM100_MMA_F16BF16_SSISH_SH_fLi64ELi128ELNS4_4UMMA5MajorE0ELSN_0ELNSM_7ScaleInE0ELSO_0EEEEEENS4_6LayoutISC_NS5_IJNSA_ILi0EEESS_SS_EEEEENS5_IJNS4_10UnderscoreESV_SV_EEEEENS4_13SM90_TMA_LOADENS4_14ComposedLayoutINS4_7SwizzleILi3ELi4ELi3EEENS4_18smem_ptr_flag_bitsILi16EEENSR_INS5_IJNSA_ILi8EEESE_EEENS5_IJSE_SB_EEEEEEEvNS4_8identityESY_S18_vS19_EENS_8epilogue10collective18CollectiveEpilogueINS1B_23Sm100TmaWarpSpecializedILi4ELi2ELi16ELb1ELb0EEEJSG_NS5_IJNSR_ISE_SB_EENSR_INSA_ILi32EEESB_EEEEESH_SI_SH_SI_NS1B_6fusion15FusionCallbacksIS1F_NS1K_17LinearCombinationISH_fSH_fLNS_15FloatRoundStyleE2EEESG_S1J_JEEENS4_5SM1004TMEM4LOAD26SM100_TMEM_LOAD_16dp256b4xESY_NSZ_INS10_ILi2ELi4ELi3EEES13_NSR_INS5_IJS14_S1H_EEENS5_IJS1H_SB_EEEEEEENS4_17SM75_U32x4_LDSM_NENS4_14SM90_TMA_STOREES1Y_NS4_17SM90_U32x4_STSM_NENS4_39AutoVectorizingCopyWithAssumedAlignmentILi128EEEEEEvvEEEEvNT_6ParamsE,"aw",@nobits
	.sectionflags	@""
	.align	16
	.zero		1024


//--------------------- .nv.shared.reserved.0     --------------------------
	.section	.nv.shared.reserved.0,"aw",@nobits
	.weak		__nv_reservedSMEM_offset_0_alias
	.size		__nv_reservedSMEM_offset_0_alias, 0, 64
	.other		__nv_reservedSMEM_offset_0_alias,@"STO_CUDA_RESERVED_SHARED STV_DEFAULT"
__nv_reservedSMEM_offset_0_alias:
	.zero		0
.nv.shared.reserved.0:
	.zero		64
	.weak		__nv_reservedSMEM_tcgen05_partition
	.type		__nv_reservedSMEM_tcgen05_partition,@object
	.size		__nv_reservedSMEM_tcgen05_partition,(.L_0 - __nv_reservedSMEM_tcgen05_partition)
__nv_reservedSMEM_tcgen05_partition:
	.zero		32
.L_0:


//--------------------- .nv.global                --------------------------
	.section	.nv.global,"aw",@nobits
.nv.global:
	.type		_ZN39_INTERNAL_67be4c0b_4_k_cu_09ed93b2_83134cute1_E,@object
	.size		_ZN39_INTERNAL_67be4c0b_4_k_cu_09ed93b2_83134cute1_E,(_ZN39_INTERNAL_67be4c0b_4_k_cu_09ed93b2_83134cuda3std3__45__cpo6cbeginE - _ZN39_INTERNAL_67be4c0b_4_k_cu_09ed93b2_83134cute1_E)
_ZN39_INTERNAL_67be4c0b_4_k_cu_09ed93b2_83134cute1_E:
	.zero		1
	.type		_ZN39_INTERNAL_67be4c0b_4_k_cu_09ed93b2_83134cuda3std3__45__cpo6cbeginE,@object
	.size		_ZN39_INTERNAL_67be4c0b_4_k_cu_09ed93b2_83134cuda3std3__45__cpo6cbeginE,(_ZN39_INTERNAL_67be4c0b_4_k_cu_09ed93b2_83134cuda3std3__48in_placeE - _ZN39_INTERNAL_67be4c0b_4_k_cu_09ed93b2_83134cuda3std3__45__cpo6cbeginE)
_ZN39_INTERNAL_67be4c0b_4_k_cu_09ed93b2_83134cuda3std3__45__cpo6cbeginE:
	.zero		1
	.type		_ZN39_INTERNAL_67be4c0b_4_k_cu_09ed93b2_83134cuda3std3__48in_placeE,@object
	.size		_ZN39_INTERNAL_67be4c0b_4_k_cu_09ed93b2_83134cuda3std3__48in_placeE,(_ZN39_INTERNAL_67be4c0b_4_k_cu_09ed93b2_83134cuda3std6ranges3__45__cpo9iter_moveE - _ZN39_INTERNAL_67be4c0b_4_k_cu_09ed93b2_83134cuda3std3__48in_placeE)
_ZN39_INTERNAL_67be4c0b_4_k_cu_09ed93b2_83134cuda3std3__48in_placeE:
	.zero		1
	.type		_ZN39_INTERNAL_67be4c0b_4_k_cu_09ed93b2_83134cuda3std6ranges3__45__cpo9iter_moveE,@object
	.size		_ZN39_INTERNAL_67be4c0b_4_k_cu_09ed93b2_83134cuda3std6ranges3__45__cpo9iter_moveE,(_ZN39_INTERNAL_67be4c0b_4_k_cu_09ed93b2_83134cuda3std3__45__cpo5beginE - _ZN39_INTERNAL_67be4c0b_4_k_cu_09ed93b2_83134cuda3std6ranges3__45__cpo9iter_moveE)
_ZN39_INTERNAL_67be4c0b_4_k_cu_09ed93b2_83134cuda3std6ranges3__45__cpo9iter_moveE:
	.zero		1
	.type		_ZN39_INTERNAL_67be4c0b_4_k_cu_09ed93b2_83134cuda3std3__45__cpo5beginE,@object
	.size		_ZN39_INTERNAL_67be4c0b_4_k_cu_09ed93b2_83134cuda3std3__45__cpo5beginE,(_ZN39_INTERNAL_67be4c0b_4_k_cu_09ed93b2_83134cuda3std3__441_GLOBAL__N__67be4c0b_4_k_cu_09ed93b2_83136ignoreE - _ZN39_INTERNAL_67be4c0b_4_k_cu_09ed93b2_83134cuda3std3__45__cpo5beginE)
_ZN39_INTERNAL_67be4c0b_4_k_cu_09ed93b2_83134cuda3std3__45__cpo5beginE:
	.zero		1
	.type		_ZN39_INTERNAL_67be4c0b_4_k_cu_09ed93b2_83134cuda3std3__441_GLOBAL__N__67be4c0b_4_k_cu_09ed93b2_83136ignoreE,@object
	.size		_ZN39_INTERNAL_67be4c0b_4_k_cu_09ed93b2_83134cuda3std3__441_GLOBAL__N__67be4c0b_4_k_cu_09ed93b2_83136ignoreE,(_ZN39_INTERNAL_67be4c0b_4_k_cu_09ed93b2_83134cute7productE - _ZN39_INTERNAL_67be4c0b_4_k_cu_09ed93b2_83134cuda3std3__441_GLOBAL__N__67be4c0b_4_k_cu_09ed93b2_83136ignoreE)
_ZN39_INTERNAL_67be4c0b_4_k_cu_09ed93b2_83134cuda3std3__441_GLOBAL__N__67be4c0b_4_k_cu_09ed93b2_83136ignoreE:
	.zero		1
	.type		_ZN39_INTERNAL_67be4c0b_4_k_cu_09ed93b2_83134cute7productE,@object
	.size		_ZN39_INTERNAL_67be4c0b_4_k_cu_09ed93b2_83134cute7productE,(_ZN39_INTERNAL_67be4c0b_4_k_cu_09ed93b2_83134cuda3std3__45__cpo3endE - _ZN39_INTERNAL_67be4c0b_4_k_cu_09ed93b2_83134cute7productE)
_ZN39_INTERNAL_67be4c0b_4_k_cu_09ed93b2_83134cute7productE:
	.zero		1
	.type		_ZN39_INTERNAL_67be4c0b_4_k_cu_09ed93b2_83134cuda3std3__45__cpo3endE,@object
	.size		_ZN39_INTERNAL_67be4c0b_4_k_cu_09ed93b2_83134cuda3std3__45__cpo3endE,(_ZN39_INTERNAL_67be4c0b_4_k_cu_09ed93b2_83134cuda3std3__419piecewise_constructE - _ZN39_INTERNAL_67be4c0b_4_k_cu_09ed93b2_83134cuda3std3__45__cpo3endE)
_ZN39_INTERNAL_67be4c0b_4_k_cu_09ed93b2_83134cuda3std3__45__cpo3endE:
	.zero		1
	.type		_ZN39_INTERNAL_67be4c0b_4_k_cu_09ed93b2_83134cuda3std3__419piecewise_constructE,@object
	.size		_ZN39_INTERNAL_67be4c0b_4_k_cu_09ed93b2_83134cuda3std3__419piecewise_constructE,(_ZN39_INTERNAL_67be4c0b_4_k_cu_09ed93b2_83134cuda3std3__45__cpo4cendE - _ZN39_INTERNAL_67be4c0b_4_k_cu_09ed93b2_83134cuda3std3__419piecewise_constructE)
_ZN39_INTERNAL_67be4c0b_4_k_cu_09ed93b2_83134cuda3std3__419piecewise_constructE:
	.zero		1
	.type		_ZN39_INTERNAL_67be4c0b_4_k_cu_09ed93b2_83134cuda3std3__45__cpo4cendE,@object
	.size		_ZN39_INTERNAL_67be4c0b_4_k_cu_09ed93b2_83134cuda3std3__45__cpo4cendE,(_ZN39_INTERNAL_67be4c0b_4_k_cu_09ed93b2_83134cuda3std6ranges3__45__cpo4swapE - _ZN39_INTERNAL_67be4c0b_4_k_cu_09ed93b2_83134cuda3std3__45__cpo4cendE)
_ZN39_INTERNAL_67be4c0b_4_k_cu_09ed93b2_83134cuda3std3__45__cpo4cendE:
	.zero		1
	.type		_ZN39_INTERNAL_67be4c0b_4_k_cu_09ed93b2_83134cuda3std6ranges3__45__cpo4swapE,@object
	.size		_ZN39_INTERNAL_67be4c0b_4_k_cu_09ed93b2_83134cuda3std6ranges3__45__cpo4swapE,(.L_10 - _ZN39_INTERNAL_67be4c0b_4_k_cu_09ed93b2_83134cuda3std6ranges3__45__cpo4swapE)
_ZN39_INTERNAL_67be4c0b_4_k_cu_09ed93b2_83134cuda3std6ranges3__45__cpo4swapE:
	.zero		1
.L_10:


//--------------------- .nv.constant0._ZN7cutlass13device_kernelINS_4gemm6kernel13GemmUniversalIN4cute5tupleIJiiiiEEENS1_10collective13CollectiveMmaINS1_35MainloopSm100TmaUmmaWarpSpecializedILi4ELi2ELi4ENS5_IJNS4_1CILi1EEESB_SB_EEEEENS5_IJNSA_ILi64EEENSA_ILi128EEESE_EEENS_10bfloat16_tENS5_IJlSB_lEEESH_SI_NS4_8TiledMMAINS4_8MMA_AtomIJNS4_20SM100_MMA_F16BF16_SSISH_SH_fLi64ELi128ELNS4_4UMMA5MajorE0ELSN_0ELNSM_7ScaleInE0ELSO_0EEEEEENS4_6LayoutISC_NS5_IJNSA_ILi0EEESS_SS_EEEEENS5_IJNS4_10UnderscoreESV_SV_EEEEENS4_13SM90_TMA_LOADENS4_14ComposedLayoutINS4_7SwizzleILi3ELi4ELi3EEENS4_18smem_ptr_flag_bitsILi16EEENSR_INS5_IJNSA_ILi8EEESE_EEENS5_IJSE_SB_EEEEEEEvNS4_8identityESY_S18_vS19_EENS_8epilogue10collective18CollectiveEpilogueINS1B_23Sm100TmaWarpSpecializedILi4ELi2ELi16ELb1ELb0EEEJSG_NS5_IJNSR_ISE_SB_EENSR_INSA_ILi32EEESB_EEEEESH_SI_SH_SI_NS1B_6fusion15FusionCallbacksIS1F_NS1K_17LinearCombinationISH_fSH_fLNS_15FloatRoundStyleE2EEESG_S1J_JEEENS4_5SM1004TMEM4LOAD26SM100_TMEM_LOAD_16dp256b4xESY_NSZ_INS10_ILi2ELi4ELi3EEES13_NSR_INS5_IJS14_S1H_EEENS5_IJS1H_SB_EEEEEEENS4_17SM75_U32x4_LDSM_NENS4_14SM90_TMA_STOREES1Y_NS4_17SM90_U32x4_STSM_NENS4_39AutoVectorizingCopyWithAssumedAlignmentILi128EEEEEEvvEEEEvNT_6ParamsE --------------------------
	.section	.nv.constant0._ZN7cutlass13device_kernelINS_4gemm6kernel13GemmUniversalIN4cute5tupleIJiiiiEEENS1_10collective13CollectiveMmaINS1_35MainloopSm100TmaUmmaWarpSpecializedILi4ELi2ELi4ENS5_IJNS4_1CILi1EEESB_SB_EEEEENS5_IJNSA_ILi64EEENSA_ILi128EEESE_EEENS_10bfloat16_tENS5_IJlSB_lEEESH_SI_NS4_8TiledMMAINS4_8MMA_AtomIJNS4_20SM100_MMA_F16BF16_SSISH_SH_fLi64ELi128ELNS4_4UMMA5MajorE0ELSN_0ELNSM_7ScaleInE0ELSO_0EEEEEENS4_6LayoutISC_NS5_IJNSA_ILi0EEESS_SS_EEEEENS5_IJNS4_10UnderscoreESV_SV_EEEEENS4_13SM90_TMA_LOADENS4_14ComposedLayoutINS4_7SwizzleILi3ELi4ELi3EEENS4_18smem_ptr_flag_bitsILi16EEENSR_INS5_IJNSA_ILi8EEESE_EEENS5_IJSE_SB_EEEEEEEvNS4_8identityESY_S18_vS19_EENS_8epilogue10collective18CollectiveEpilogueINS1B_23Sm100TmaWarpSpecializedILi4ELi2ELi16ELb1ELb0EEEJSG_NS5_IJNSR_ISE_SB_EENSR_INSA_ILi32EEESB_EEEEESH_SI_SH_SI_NS1B_6fusion15FusionCallbacksIS1F_NS1K_17LinearCombinationISH_fSH_fLNS_15FloatRoundStyleE2EEESG_S1J_JEEENS4_5SM1004TMEM4LOAD26SM100_TMEM_LOAD_16dp256b4xESY_NSZ_INS10_ILi2ELi4ELi3EEES13_NSR_INS5_IJS14_S1H_EEENS5_IJS1H_SB_EEEEEEENS4_17SM75_U32x4_LDSM_NENS4_14SM90_TMA_STOREES1Y_NS4_17SM90_U32x4_STSM_NENS4_39AutoVectorizingCopyWithAssumedAlignmentILi128EEEEEEvvEEEEvNT_6ParamsE,"a",@progbits
	.sectionflags	@""
	.align	4
.nv.constant0._ZN7cutlass13device_kernelINS_4gemm6kernel13GemmUniversalIN4cute5tupleIJiiiiEEENS1_10collective13CollectiveMmaINS1_35MainloopSm100TmaUmmaWarpSpecializedILi4ELi2ELi4ENS5_IJNS4_1CILi1EEESB_SB_EEEEENS5_IJNSA_ILi64EEENSA_ILi128EEESE_EEENS_10bfloat16_tENS5_IJlSB_lEEESH_SI_NS4_8TiledMMAINS4_8MMA_AtomIJNS4_20SM100_MMA_F16BF16_SSISH_SH_fLi64ELi128ELNS4_4UMMA5MajorE0ELSN_0ELNSM_7ScaleInE0ELSO_0EEEEEENS4_6LayoutISC_NS5_IJNSA_ILi0EEESS_SS_EEEEENS5_IJNS4_10UnderscoreESV_SV_EEEEENS4_13SM90_TMA_LOADENS4_14ComposedLayoutINS4_7SwizzleILi3ELi4ELi3EEENS4_18smem_ptr_flag_bitsILi16EEENSR_INS5_IJNSA_ILi8EEESE_EEENS5_IJSE_SB_EEEEEEEvNS4_8identityESY_S18_vS19_EENS_8epilogue10collective18CollectiveEpilogueINS1B_23Sm100TmaWarpSpecializedILi4ELi2ELi16ELb1ELb0EEEJSG_NS5_IJNSR_ISE_SB_EENSR_INSA_ILi32EEESB_EEEEESH_SI_SH_SI_NS1B_6fusion15FusionCallbacksIS1F_NS1K_17LinearCombinationISH_fSH_fLNS_15FloatRoundStyleE2EEESG_S1J_JEEENS4_5SM1004TMEM4LOAD26SM100_TMEM_LOAD_16dp256b4xESY_NSZ_INS10_ILi2ELi4ELi3EEES13_NSR_INS5_IJS14_S1H_EEENS5_IJS1H_SB_EEEEEEENS4_17SM75_U32x4_LDSM_NENS4_14SM90_TMA_STOREES1Y_NS4_17SM90_U32x4_STSM_NENS4_39AutoVectorizingCopyWithAssumedAlignmentILi128EEEEEEvvEEEEvNT_6ParamsE:
	.zero		2944


//--------------------- SYMBOLS --------------------------

	.type		.nv.reservedSmem.offset0,@object
	.size		.nv.reservedSmem.offset0,0x4
	.type		.nv.reservedSmem.cap,@object
	.size		.nv.reservedSmem.cap,0x4
	.type		__assertfail,@function
